//
// Generated by NVIDIA NVVM Compiler
//
// Compiler Build ID: CL-36424714
// Cuda compilation tools, release 13.0, V13.0.88
// Based on NVVM 20.0.0
//

.version 9.0
.target sm_100
.address_size 64

	// .globl	_Z6Conv1DPKdPKfS2_Pf
// _ZZ6Conv1DPKdPKfS2_PfE2sW has been demoted
// _ZZ6Conv1DPKdPKfS2_PfE5sdata has been demoted
// _ZZ11sumChannelsPKdPKfPfPiPKiS2_S2_E2sA has been demoted
// _ZZ5max1DPKdPKfPfE5sdata has been demoted

.visible .entry _Z6Conv1DPKdPKfS2_Pf(
	.param .u64 .ptr .align 1 _Z6Conv1DPKdPKfS2_Pf_param_0,
	.param .u64 .ptr .align 1 _Z6Conv1DPKdPKfS2_Pf_param_1,
	.param .u64 .ptr .align 1 _Z6Conv1DPKdPKfS2_Pf_param_2,
	.param .u64 .ptr .align 1 _Z6Conv1DPKdPKfS2_Pf_param_3
)
{
	.reg .pred 	%p<13>;
	.reg .b32 	%r<58>;
	.reg .b32 	%f<37>;
	.reg .b64 	%rd<17>;
	.reg .b64 	%fd<5>;
	// demoted variable
	.shared .align 4 .b8 _ZZ6Conv1DPKdPKfS2_PfE2sW[1944];
	// demoted variable
	.shared .align 4 .b8 _ZZ6Conv1DPKdPKfS2_PfE5sdata[4420];
	ld.param.u64 	%rd5, [_Z6Conv1DPKdPKfS2_Pf_param_0];
	ld.param.u64 	%rd6, [_Z6Conv1DPKdPKfS2_Pf_param_1];
	ld.param.u64 	%rd3, [_Z6Conv1DPKdPKfS2_Pf_param_2];
	ld.param.u64 	%rd4, [_Z6Conv1DPKdPKfS2_Pf_param_3];
	cvta.to.global.u64 	%rd1, %rd6;
	cvta.to.global.u64 	%rd7, %rd5;
	mov.u32 	%r1, %tid.x;
	ld.global.f64 	%fd1, [%rd7];
	cvt.rzi.s32.f64 	%r2, %fd1;
	ld.global.f64 	%fd2, [%rd7+8];
	cvt.rzi.s32.f64 	%r3, %fd2;
	ld.global.f64 	%fd3, [%rd7+16];
	cvt.rzi.s32.f64 	%r4, %fd3;
	ld.global.f64 	%fd4, [%rd7+32];
	cvt.rzi.s32.f64 	%r5, %fd4;
	mul.lo.s32 	%r32, %r5, %r4;
	setp.ge.s32 	%p1, %r1, %r32;
	@%p1 bra 	$L__BB0_2;
	cvta.to.global.u64 	%rd8, %rd3;
	mul.wide.u32 	%rd9, %r1, 4;
	add.s64 	%rd10, %rd8, %rd9;
	ld.global.f32 	%f9, [%rd10];
	shl.b32 	%r33, %r1, 2;
	mov.u32 	%r34, _ZZ6Conv1DPKdPKfS2_PfE2sW;
	add.s32 	%r35, %r34, %r33;
	st.volatile.shared.f32 	[%r35], %f9;
$L__BB0_2:
	bar.sync 	0;
	sub.s32 	%r36, %r2, %r4;
	add.s32 	%r6, %r36, -1024;
	setp.lt.s32 	%p2, %r6, 0;
	@%p2 bra 	$L__BB0_18;
	mov.u32 	%r38, %ctaid.x;
	mad.lo.s32 	%r7, %r2, %r38, %r1;
	shl.b32 	%r39, %r1, 2;
	mov.u32 	%r40, _ZZ6Conv1DPKdPKfS2_PfE5sdata;
	add.s32 	%r8, %r40, %r39;
	add.s32 	%r9, %r7, %r4;
	shl.b32 	%r10, %r4, 2;
	add.s32 	%r11, %r8, %r10;
	mul.lo.s32 	%r12, %r3, %r2;
	and.b32  	%r13, %r4, 3;
	and.b32  	%r14, %r4, 2147483644;
	neg.s32 	%r15, %r14;
	add.s32 	%r16, %r8, 8;
	cvta.to.global.u64 	%rd2, %rd4;
	mov.b32 	%r52, 0;
$L__BB0_4:
	setp.ge.s32 	%p3, %r1, %r4;
	@%p3 bra 	$L__BB0_6;
	add.s32 	%r41, %r7, %r52;
	mul.wide.s32 	%rd11, %r41, 4;
	add.s64 	%rd12, %rd1, %rd11;
	ld.global.f32 	%f10, [%rd12];
	st.volatile.shared.f32 	[%r8], %f10;
$L__BB0_6:
	setp.lt.s32 	%p4, %r5, 1;
	add.s32 	%r42, %r9, %r52;
	mul.wide.s32 	%rd13, %r42, 4;
	add.s64 	%rd14, %rd1, %rd13;
	ld.global.f32 	%f11, [%rd14];
	st.volatile.shared.f32 	[%r11], %f11;
	bar.sync 	0;
	@%p4 bra 	$L__BB0_17;
	add.s32 	%r18, %r7, %r52;
	mov.b32 	%r53, 0;
$L__BB0_8:
	setp.lt.s32 	%p5, %r4, 1;
	mov.f32 	%f36, 0f00000000;
	@%p5 bra 	$L__BB0_16;
	setp.lt.u32 	%p6, %r4, 4;
	mov.f32 	%f36, 0f00000000;
	mov.b32 	%r57, 0;
	@%p6 bra 	$L__BB0_12;
	mov.u32 	%r45, _ZZ6Conv1DPKdPKfS2_PfE2sW;
	mad.lo.s32 	%r46, %r10, %r53, %r45;
	add.s32 	%r56, %r46, 8;
	mov.f32 	%f36, 0f00000000;
	mov.u32 	%r54, %r16;
	mov.u32 	%r55, %r15;
$L__BB0_11:
	.pragma "nounroll";
	ld.volatile.shared.f32 	%f16, [%r56+-8];
	ld.volatile.shared.f32 	%f17, [%r54+-8];
	fma.rn.f32 	%f18, %f16, %f17, %f36;
	ld.volatile.shared.f32 	%f19, [%r56+-4];
	ld.volatile.shared.f32 	%f20, [%r54+-4];
	fma.rn.f32 	%f21, %f19, %f20, %f18;
	ld.volatile.shared.f32 	%f22, [%r56];
	ld.volatile.shared.f32 	%f23, [%r54];
	fma.rn.f32 	%f24, %f22, %f23, %f21;
	ld.volatile.shared.f32 	%f25, [%r56+4];
	ld.volatile.shared.f32 	%f26, [%r54+4];
	fma.rn.f32 	%f36, %f25, %f26, %f24;
	add.s32 	%r56, %r56, 16;
	add.s32 	%r55, %r55, 4;
	add.s32 	%r54, %r54, 16;
	setp.ne.s32 	%p7, %r55, 0;
	mov.u32 	%r57, %r14;
	@%p7 bra 	$L__BB0_11;
$L__BB0_12:
	setp.eq.s32 	%p8, %r13, 0;
	@%p8 bra 	$L__BB0_16;
	setp.eq.s32 	%p9, %r13, 1;
	mad.lo.s32 	%r47, %r53, %r4, %r57;
	shl.b32 	%r48, %r47, 2;
	mov.u32 	%r49, _ZZ6Conv1DPKdPKfS2_PfE2sW;
	add.s32 	%r28, %r49, %r48;
	ld.volatile.shared.f32 	%f27, [%r28];
	shl.b32 	%r50, %r57, 2;
	add.s32 	%r29, %r8, %r50;
	ld.volatile.shared.f32 	%f28, [%r29];
	fma.rn.f32 	%f36, %f27, %f28, %f36;
	@%p9 bra 	$L__BB0_16;
	setp.eq.s32 	%p10, %r13, 2;
	ld.volatile.shared.f32 	%f29, [%r28+4];
	ld.volatile.shared.f32 	%f30, [%r29+4];
	fma.rn.f32 	%f36, %f29, %f30, %f36;
	@%p10 bra 	$L__BB0_16;
	ld.volatile.shared.f32 	%f31, [%r28+8];
	ld.volatile.shared.f32 	%f32, [%r29+8];
	fma.rn.f32 	%f36, %f31, %f32, %f36;
$L__BB0_16:
	mad.lo.s32 	%r51, %r12, %r53, %r18;
	mul.wide.s32 	%rd15, %r51, 4;
	add.s64 	%rd16, %rd2, %rd15;
	st.global.f32 	[%rd16], %f36;
	add.s32 	%r53, %r53, 1;
	setp.ne.s32 	%p11, %r53, %r5;
	@%p11 bra 	$L__BB0_8;
$L__BB0_17:
	add.s32 	%r52, %r52, 1024;
	bar.sync 	0;
	setp.le.s32 	%p12, %r52, %r6;
	@%p12 bra 	$L__BB0_4;
$L__BB0_18:
	ret;

}
	// .globl	_Z11sumChannelsPKdPKfPfPiPKiS2_S2_
.visible .entry _Z11sumChannelsPKdPKfPfPiPKiS2_S2_(
	.param .u64 .ptr .align 1 _Z11sumChannelsPKdPKfPfPiPKiS2_S2__param_0,
	.param .u64 .ptr .align 1 _Z11sumChannelsPKdPKfPfPiPKiS2_S2__param_1,
	.param .u64 .ptr .align 1 _Z11sumChannelsPKdPKfPfPiPKiS2_S2__param_2,
	.param .u64 .ptr .align 1 _Z11sumChannelsPKdPKfPfPiPKiS2_S2__param_3,
	.param .u64 .ptr .align 1 _Z11sumChannelsPKdPKfPfPiPKiS2_S2__param_4,
	.param .u64 .ptr .align 1 _Z11sumChannelsPKdPKfPfPiPKiS2_S2__param_5,
	.param .u64 .ptr .align 1 _Z11sumChannelsPKdPKfPfPiPKiS2_S2__param_6
)
{
	.reg .pred 	%p<17>;
	.reg .b16 	%rs<6>;
	.reg .b32 	%r<87>;
	.reg .b32 	%f<162>;
	.reg .b64 	%rd<51>;
	.reg .b64 	%fd<16>;
	// demoted variable
	.shared .align 4 .b8 _ZZ11sumChannelsPKdPKfPfPiPKiS2_S2_E2sA[400];
	ld.param.u64 	%rd14, [_Z11sumChannelsPKdPKfPfPiPKiS2_S2__param_0];
	ld.param.u64 	%rd15, [_Z11sumChannelsPKdPKfPfPiPKiS2_S2__param_1];
	ld.param.u64 	%rd16, [_Z11sumChannelsPKdPKfPfPiPKiS2_S2__param_4];
	ld.param.u64 	%rd12, [_Z11sumChannelsPKdPKfPfPiPKiS2_S2__param_5];
	ld.param.u64 	%rd13, [_Z11sumChannelsPKdPKfPfPiPKiS2_S2__param_6];
	cvta.to.global.u64 	%rd1, %rd15;
	cvta.to.global.u64 	%rd2, %rd16;
	cvta.to.global.u64 	%rd3, %rd14;
	mov.u32 	%r1, %tid.x;
	mov.u32 	%r2, %ctaid.y;
	ld.global.f64 	%fd1, [%rd3];
	cvt.rzi.s32.f64 	%r3, %fd1;
	ld.global.f64 	%fd2, [%rd3+8];
	cvt.rzi.s32.f64 	%r4, %fd2;
	ld.global.f64 	%fd3, [%rd3+24];
	cvt.rzi.s32.f64 	%r5, %fd3;
	ld.global.f64 	%fd4, [%rd3+32];
	cvt.rzi.s32.f64 	%r6, %fd4;
	mul.lo.s32 	%r28, %r5, 5;
	setp.ge.s32 	%p1, %r1, %r28;
	@%p1 bra 	$L__BB1_2;
	cvta.to.global.u64 	%rd17, %rd12;
	ld.global.f64 	%fd5, [%rd3+72];
	cvt.rn.f32.f64 	%f44, %fd5;
	cvt.u16.u32 	%rs1, %r1;
	mul.hi.u16 	%rs2, %rs1, 13108;
	cvt.u32.u16 	%r29, %rs2;
	mad.lo.s32 	%r30, %r5, %r2, %r29;
	mul.wide.s32 	%rd18, %r30, 4;
	add.s64 	%rd19, %rd17, %rd18;
	ld.global.f32 	%f45, [%rd19];
	mul.lo.s16 	%rs3, %rs2, 5;
	sub.s16 	%rs4, %rs1, %rs3;
	neg.f32 	%f46, %f45;
	mul.f32 	%f47, %f45, %f46;
	add.s16 	%rs5, %rs4, 1;
	mul.wide.u16 	%r31, %rs5, %rs5;
	cvt.rn.f32.u32 	%f48, %r31;
	mul.f32 	%f49, %f48, %f44;
	mul.f32 	%f50, %f49, %f44;
	div.rn.f32 	%f51, %f47, %f50;
	fma.rn.f32 	%f52, %f51, 0f3BBB989D, 0f3F000000;
	cvt.sat.f32.f32 	%f53, %f52;
	mov.f32 	%f54, 0f4B400001;
	mov.f32 	%f55, 0f437C0000;
	fma.rm.f32 	%f56, %f53, %f55, %f54;
	add.f32 	%f57, %f56, 0fCB40007F;
	neg.f32 	%f58, %f57;
	fma.rn.f32 	%f59, %f51, 0f3FB8AA3B, %f58;
	fma.rn.f32 	%f60, %f51, 0f32A57060, %f59;
	mov.b32 	%r32, %f56;
	shl.b32 	%r33, %r32, 23;
	mov.b32 	%f61, %r33;
	ex2.approx.ftz.f32 	%f62, %f60;
	mul.f32 	%f63, %f62, %f61;
	shl.b32 	%r34, %r1, 2;
	mov.u32 	%r35, _ZZ11sumChannelsPKdPKfPfPiPKiS2_S2_E2sA;
	add.s32 	%r36, %r35, %r34;
	st.volatile.shared.f32 	[%r36], %f63;
$L__BB1_2:
	bar.sync 	0;
	mov.u32 	%r7, %ntid.x;
	mov.u32 	%r37, %ctaid.x;
	mad.lo.s32 	%r80, %r37, %r7, %r1;
	setp.ge.s32 	%p2, %r80, %r3;
	@%p2 bra 	$L__BB1_16;
	mul.lo.s32 	%r38, %r5, %r2;
	mul.lo.s32 	%r39, %r2, 5;
	mul.lo.s32 	%r9, %r3, %r2;
	mov.u32 	%r40, %nctaid.x;
	mul.lo.s32 	%r10, %r7, %r40;
	and.b32  	%r11, %r5, 3;
	and.b32  	%r12, %r5, 2147483644;
	cvta.to.global.u64 	%rd20, %rd13;
	mul.wide.u32 	%rd21, %r39, 4;
	add.s64 	%rd4, %rd20, %rd21;
	cvt.u64.u32 	%rd5, %r38;
	shl.b64 	%rd22, %rd5, 2;
	add.s64 	%rd23, %rd22, %rd2;
	add.s64 	%rd6, %rd23, 8;
$L__BB1_4:
	setp.lt.s32 	%p3, %r6, 1;
	mov.f32 	%f161, 0f00000000;
	mov.b32 	%r86, 0;
	@%p3 bra 	$L__BB1_15;
	ld.global.f32 	%f1, [%rd4];
	ld.global.f32 	%f2, [%rd4+4];
	ld.global.f32 	%f3, [%rd4+8];
	ld.global.f32 	%f4, [%rd4+12];
	ld.global.f32 	%f5, [%rd4+16];
	mov.b32 	%r86, 0;
	mov.f32 	%f161, 0f00000000;
	mov.u32 	%r82, %r86;
$L__BB1_6:
	setp.lt.s32 	%p4, %r5, 1;
	mov.f32 	%f156, 0f00000000;
	mov.f32 	%f157, %f156;
	mov.f32 	%f158, %f156;
	mov.f32 	%f159, %f156;
	mov.f32 	%f160, %f156;
	@%p4 bra 	$L__BB1_14;
	setp.lt.u32 	%p5, %r5, 4;
	mul.lo.s32 	%r16, %r82, %r4;
	mov.b32 	%r83, 0;
	mov.f32 	%f156, 0f00000000;
	@%p5 bra 	$L__BB1_10;
	and.b32  	%r45, %r5, 2147483644;
	neg.s32 	%r85, %r45;
	mov.u32 	%r46, _ZZ11sumChannelsPKdPKfPfPiPKiS2_S2_E2sA;
	add.s32 	%r84, %r46, 40;
	mov.f32 	%f156, 0f00000000;
	mov.u64 	%rd50, %rd6;
	mov.f32 	%f157, %f156;
	mov.f32 	%f158, %f156;
	mov.f32 	%f159, %f156;
	mov.f32 	%f160, %f156;
$L__BB1_9:
	ld.global.u32 	%r47, [%rd50+-8];
	add.s32 	%r48, %r47, %r16;
	mad.lo.s32 	%r49, %r48, %r3, %r80;
	mul.wide.s32 	%rd24, %r49, 4;
	add.s64 	%rd25, %rd1, %rd24;
	ld.global.f32 	%f69, [%rd25];
	ld.volatile.shared.f32 	%f70, [%r84+-40];
	fma.rn.f32 	%f71, %f70, %f69, %f160;
	ld.volatile.shared.f32 	%f72, [%r84+-36];
	fma.rn.f32 	%f73, %f72, %f69, %f159;
	ld.volatile.shared.f32 	%f74, [%r84+-32];
	fma.rn.f32 	%f75, %f74, %f69, %f158;
	ld.volatile.shared.f32 	%f76, [%r84+-28];
	fma.rn.f32 	%f77, %f76, %f69, %f157;
	ld.volatile.shared.f32 	%f78, [%r84+-24];
	fma.rn.f32 	%f79, %f78, %f69, %f156;
	ld.global.u32 	%r50, [%rd50+-4];
	add.s32 	%r51, %r50, %r16;
	mad.lo.s32 	%r52, %r51, %r3, %r80;
	mul.wide.s32 	%rd26, %r52, 4;
	add.s64 	%rd27, %rd1, %rd26;
	ld.global.f32 	%f80, [%rd27];
	ld.volatile.shared.f32 	%f81, [%r84+-20];
	fma.rn.f32 	%f82, %f81, %f80, %f71;
	ld.volatile.shared.f32 	%f83, [%r84+-16];
	fma.rn.f32 	%f84, %f83, %f80, %f73;
	ld.volatile.shared.f32 	%f85, [%r84+-12];
	fma.rn.f32 	%f86, %f85, %f80, %f75;
	ld.volatile.shared.f32 	%f87, [%r84+-8];
	fma.rn.f32 	%f88, %f87, %f80, %f77;
	ld.volatile.shared.f32 	%f89, [%r84+-4];
	fma.rn.f32 	%f90, %f89, %f80, %f79;
	ld.global.u32 	%r53, [%rd50];
	add.s32 	%r54, %r53, %r16;
	mad.lo.s32 	%r55, %r54, %r3, %r80;
	mul.wide.s32 	%rd28, %r55, 4;
	add.s64 	%rd29, %rd1, %rd28;
	ld.global.f32 	%f91, [%rd29];
	ld.volatile.shared.f32 	%f92, [%r84];
	fma.rn.f32 	%f93, %f92, %f91, %f82;
	ld.volatile.shared.f32 	%f94, [%r84+4];
	fma.rn.f32 	%f95, %f94, %f91, %f84;
	ld.volatile.shared.f32 	%f96, [%r84+8];
	fma.rn.f32 	%f97, %f96, %f91, %f86;
	ld.volatile.shared.f32 	%f98, [%r84+12];
	fma.rn.f32 	%f99, %f98, %f91, %f88;
	ld.volatile.shared.f32 	%f100, [%r84+16];
	fma.rn.f32 	%f101, %f100, %f91, %f90;
	ld.global.u32 	%r56, [%rd50+4];
	add.s32 	%r57, %r56, %r16;
	mad.lo.s32 	%r58, %r57, %r3, %r80;
	mul.wide.s32 	%rd30, %r58, 4;
	add.s64 	%rd31, %rd1, %rd30;
	ld.global.f32 	%f102, [%rd31];
	ld.volatile.shared.f32 	%f103, [%r84+20];
	fma.rn.f32 	%f160, %f103, %f102, %f93;
	ld.volatile.shared.f32 	%f104, [%r84+24];
	fma.rn.f32 	%f159, %f104, %f102, %f95;
	ld.volatile.shared.f32 	%f105, [%r84+28];
	fma.rn.f32 	%f158, %f105, %f102, %f97;
	ld.volatile.shared.f32 	%f106, [%r84+32];
	fma.rn.f32 	%f157, %f106, %f102, %f99;
	ld.volatile.shared.f32 	%f107, [%r84+36];
	fma.rn.f32 	%f156, %f107, %f102, %f101;
	add.s32 	%r85, %r85, 4;
	add.s64 	%rd50, %rd50, 16;
	add.s32 	%r84, %r84, 80;
	setp.eq.s32 	%p6, %r85, 0;
	mov.u32 	%r83, %r12;
	@%p6 bra 	$L__BB1_10;
	bra.uni 	$L__BB1_9;
$L__BB1_10:
	setp.eq.s32 	%p7, %r11, 0;
	@%p7 bra 	$L__BB1_14;
	cvt.u32.u64 	%r59, %rd5;
	setp.eq.s32 	%p8, %r11, 1;
	add.s32 	%r60, %r83, %r59;
	mul.wide.u32 	%rd32, %r60, 4;
	add.s64 	%rd33, %rd2, %rd32;
	ld.global.u32 	%r61, [%rd33];
	add.s32 	%r62, %r61, %r16;
	mad.lo.s32 	%r63, %r62, %r3, %r80;
	mul.wide.s32 	%rd34, %r63, 4;
	add.s64 	%rd35, %rd1, %rd34;
	ld.global.f32 	%f108, [%rd35];
	mov.u32 	%r64, _ZZ11sumChannelsPKdPKfPfPiPKiS2_S2_E2sA;
	mad.lo.s32 	%r19, %r83, 20, %r64;
	ld.volatile.shared.f32 	%f109, [%r19];
	fma.rn.f32 	%f160, %f109, %f108, %f160;
	ld.volatile.shared.f32 	%f110, [%r19+4];
	fma.rn.f32 	%f159, %f110, %f108, %f159;
	ld.volatile.shared.f32 	%f111, [%r19+8];
	fma.rn.f32 	%f158, %f111, %f108, %f158;
	ld.volatile.shared.f32 	%f112, [%r19+12];
	fma.rn.f32 	%f157, %f112, %f108, %f157;
	ld.volatile.shared.f32 	%f113, [%r19+16];
	fma.rn.f32 	%f156, %f113, %f108, %f156;
	@%p8 bra 	$L__BB1_14;
	setp.eq.s32 	%p9, %r11, 2;
	cvt.u64.u32 	%rd36, %r83;
	add.s64 	%rd37, %rd36, %rd5;
	shl.b64 	%rd38, %rd37, 2;
	add.s64 	%rd7, %rd2, %rd38;
	ld.global.u32 	%r65, [%rd7+4];
	add.s32 	%r66, %r65, %r16;
	mad.lo.s32 	%r67, %r66, %r3, %r80;
	mul.wide.s32 	%rd39, %r67, 4;
	add.s64 	%rd40, %rd1, %rd39;
	ld.global.f32 	%f114, [%rd40];
	ld.volatile.shared.f32 	%f115, [%r19+20];
	fma.rn.f32 	%f160, %f115, %f114, %f160;
	ld.volatile.shared.f32 	%f116, [%r19+24];
	fma.rn.f32 	%f159, %f116, %f114, %f159;
	ld.volatile.shared.f32 	%f117, [%r19+28];
	fma.rn.f32 	%f158, %f117, %f114, %f158;
	ld.volatile.shared.f32 	%f118, [%r19+32];
	fma.rn.f32 	%f157, %f118, %f114, %f157;
	ld.volatile.shared.f32 	%f119, [%r19+36];
	fma.rn.f32 	%f156, %f119, %f114, %f156;
	@%p9 bra 	$L__BB1_14;
	ld.global.u32 	%r68, [%rd7+8];
	add.s32 	%r69, %r68, %r16;
	mad.lo.s32 	%r70, %r69, %r3, %r80;
	mul.wide.s32 	%rd41, %r70, 4;
	add.s64 	%rd42, %rd1, %rd41;
	ld.global.f32 	%f120, [%rd42];
	ld.volatile.shared.f32 	%f121, [%r19+40];
	fma.rn.f32 	%f160, %f121, %f120, %f160;
	ld.volatile.shared.f32 	%f122, [%r19+44];
	fma.rn.f32 	%f159, %f122, %f120, %f159;
	ld.volatile.shared.f32 	%f123, [%r19+48];
	fma.rn.f32 	%f158, %f123, %f120, %f158;
	ld.volatile.shared.f32 	%f124, [%r19+52];
	fma.rn.f32 	%f157, %f124, %f120, %f157;
	ld.volatile.shared.f32 	%f125, [%r19+56];
	fma.rn.f32 	%f156, %f125, %f120, %f156;
$L__BB1_14:
	cvt.f64.f32 	%fd6, %f160;
	max.f64 	%fd7, %fd6, 0d0000000000000000;
	cvt.rn.f32.f64 	%f126, %fd7;
	mul.f32 	%f127, %f126, %f126;
	div.rn.f32 	%f128, %f127, %f1;
	setp.gt.f32 	%p10, %f128, %f161;
	selp.b32 	%r71, %r82, %r86, %p10;
	selp.f32 	%f129, %f128, %f161, %p10;
	cvt.f64.f32 	%fd8, %f159;
	max.f64 	%fd9, %fd8, 0d0000000000000000;
	cvt.rn.f32.f64 	%f130, %fd9;
	mul.f32 	%f131, %f130, %f130;
	div.rn.f32 	%f132, %f131, %f2;
	setp.gt.f32 	%p11, %f132, %f129;
	add.s32 	%r72, %r6, %r82;
	selp.b32 	%r73, %r72, %r71, %p11;
	selp.f32 	%f133, %f132, %f129, %p11;
	cvt.f64.f32 	%fd10, %f158;
	max.f64 	%fd11, %fd10, 0d0000000000000000;
	cvt.rn.f32.f64 	%f134, %fd11;
	mul.f32 	%f135, %f134, %f134;
	div.rn.f32 	%f136, %f135, %f3;
	setp.gt.f32 	%p12, %f136, %f133;
	add.s32 	%r74, %r72, %r6;
	selp.b32 	%r75, %r74, %r73, %p12;
	selp.f32 	%f137, %f136, %f133, %p12;
	cvt.f64.f32 	%fd12, %f157;
	max.f64 	%fd13, %fd12, 0d0000000000000000;
	cvt.rn.f32.f64 	%f138, %fd13;
	mul.f32 	%f139, %f138, %f138;
	div.rn.f32 	%f140, %f139, %f4;
	setp.gt.f32 	%p13, %f140, %f137;
	add.s32 	%r76, %r74, %r6;
	selp.b32 	%r77, %r76, %r75, %p13;
	selp.f32 	%f141, %f140, %f137, %p13;
	cvt.f64.f32 	%fd14, %f156;
	max.f64 	%fd15, %fd14, 0d0000000000000000;
	cvt.rn.f32.f64 	%f142, %fd15;
	mul.f32 	%f143, %f142, %f142;
	div.rn.f32 	%f144, %f143, %f5;
	setp.gt.f32 	%p14, %f144, %f141;
	add.s32 	%r78, %r76, %r6;
	selp.b32 	%r86, %r78, %r77, %p14;
	selp.f32 	%f161, %f144, %f141, %p14;
	add.s32 	%r82, %r82, 1;
	setp.ne.s32 	%p15, %r82, %r6;
	@%p15 bra 	$L__BB1_6;
$L__BB1_15:
	ld.param.u64 	%rd49, [_Z11sumChannelsPKdPKfPfPiPKiS2_S2__param_3];
	ld.param.u64 	%rd48, [_Z11sumChannelsPKdPKfPfPiPKiS2_S2__param_2];
	add.s32 	%r79, %r80, %r9;
	cvta.to.global.u64 	%rd43, %rd48;
	mul.wide.s32 	%rd44, %r79, 4;
	add.s64 	%rd45, %rd43, %rd44;
	st.global.f32 	[%rd45], %f161;
	cvta.to.global.u64 	%rd46, %rd49;
	add.s64 	%rd47, %rd46, %rd44;
	st.global.u32 	[%rd47], %r86;
	add.s32 	%r80, %r80, %r10;
	setp.lt.s32 	%p16, %r80, %r3;
	@%p16 bra 	$L__BB1_4;
$L__BB1_16:
	ret;

}
	// .globl	_Z5max1DPKdPKfPf
.visible .entry _Z5max1DPKdPKfPf(
	.param .u64 .ptr .align 1 _Z5max1DPKdPKfPf_param_0,
	.param .u64 .ptr .align 1 _Z5max1DPKdPKfPf_param_1,
	.param .u64 .ptr .align 1 _Z5max1DPKdPKfPf_param_2
)
{
	.reg .pred 	%p<11>;
	.reg .b32 	%r<40>;
	.reg .b32 	%f<31>;
	.reg .b64 	%rd<13>;
	.reg .b64 	%fd<5>;
	// demoted variable
	.shared .align 4 .b8 _ZZ5max1DPKdPKfPfE5sdata[4420];
	ld.param.u64 	%rd5, [_Z5max1DPKdPKfPf_param_0];
	ld.param.u64 	%rd6, [_Z5max1DPKdPKfPf_param_1];
	ld.param.u64 	%rd4, [_Z5max1DPKdPKfPf_param_2];
	cvta.to.global.u64 	%rd1, %rd6;
	cvta.to.global.u64 	%rd2, %rd5;
	ld.global.f64 	%fd1, [%rd2];
	cvt.rzi.s32.f64 	%r1, %fd1;
	ld.global.f64 	%fd2, [%rd2+16];
	cvt.rzi.s32.f64 	%r2, %fd2;
	sub.s32 	%r24, %r1, %r2;
	add.s32 	%r3, %r24, -1024;
	setp.lt.s32 	%p1, %r3, 0;
	@%p1 bra 	$L__BB2_15;
	mov.u32 	%r4, %tid.x;
	mov.u32 	%r26, %ctaid.x;
	ld.global.f64 	%fd3, [%rd2+48];
	cvt.rn.f32.f64 	%f10, %fd3;
	ld.global.f64 	%fd4, [%rd2+40];
	cvt.rzi.s32.f64 	%r5, %fd4;
	mad.lo.s32 	%r6, %r1, %r26, %r4;
	shl.b32 	%r27, %r4, 2;
	mov.u32 	%r28, _ZZ5max1DPKdPKfPfE5sdata;
	add.s32 	%r7, %r28, %r27;
	add.s32 	%r8, %r6, %r2;
	shl.b32 	%r29, %r2, 2;
	add.s32 	%r9, %r7, %r29;
	shl.b32 	%r10, %r5, 1;
	mul.f32 	%f1, %f10, %f10;
	add.s32 	%r11, %r6, %r5;
	max.s32 	%r30, %r10, 1;
	and.b32  	%r12, %r30, 3;
	and.b32  	%r13, %r30, 2147483644;
	add.s32 	%r14, %r7, 8;
	neg.s32 	%r15, %r13;
	cvta.to.global.u64 	%rd3, %rd4;
	mov.b32 	%r36, 0;
$L__BB2_2:
	setp.ge.s32 	%p2, %r4, %r2;
	@%p2 bra 	$L__BB2_4;
	add.s32 	%r31, %r6, %r36;
	mul.wide.s32 	%rd7, %r31, 4;
	add.s64 	%rd8, %rd1, %rd7;
	ld.global.f32 	%f11, [%rd8];
	st.volatile.shared.f32 	[%r7], %f11;
$L__BB2_4:
	setp.lt.s32 	%p3, %r5, 1;
	add.s32 	%r32, %r8, %r36;
	mul.wide.s32 	%rd9, %r32, 4;
	add.s64 	%rd10, %rd1, %rd9;
	ld.global.f32 	%f13, [%rd10];
	st.volatile.shared.f32 	[%r9], %f13;
	bar.sync 	0;
	mov.f32 	%f30, 0f00000000;
	@%p3 bra 	$L__BB2_12;
	setp.lt.s32 	%p4, %r10, 4;
	mov.f32 	%f30, 0f00000000;
	mov.b32 	%r39, 0;
	@%p4 bra 	$L__BB2_8;
	mov.f32 	%f30, 0f00000000;
	mov.u32 	%r37, %r15;
	mov.u32 	%r38, %r14;
$L__BB2_7:
	.pragma "nounroll";
	ld.volatile.shared.f32 	%f17, [%r38+-8];
	max.f32 	%f18, %f30, %f17;
	ld.volatile.shared.f32 	%f19, [%r38+-4];
	max.f32 	%f20, %f18, %f19;
	ld.volatile.shared.f32 	%f21, [%r38];
	max.f32 	%f22, %f20, %f21;
	ld.volatile.shared.f32 	%f23, [%r38+4];
	max.f32 	%f30, %f22, %f23;
	add.s32 	%r38, %r38, 16;
	add.s32 	%r37, %r37, 4;
	setp.ne.s32 	%p5, %r37, 0;
	mov.u32 	%r39, %r13;
	@%p5 bra 	$L__BB2_7;
$L__BB2_8:
	setp.eq.s32 	%p6, %r12, 0;
	@%p6 bra 	$L__BB2_12;
	setp.eq.s32 	%p7, %r12, 1;
	shl.b32 	%r34, %r39, 2;
	add.s32 	%r22, %r7, %r34;
	ld.volatile.shared.f32 	%f24, [%r22];
	max.f32 	%f30, %f30, %f24;
	@%p7 bra 	$L__BB2_12;
	setp.eq.s32 	%p8, %r12, 2;
	ld.volatile.shared.f32 	%f25, [%r22+4];
	max.f32 	%f30, %f30, %f25;
	@%p8 bra 	$L__BB2_12;
	ld.volatile.shared.f32 	%f26, [%r22+8];
	max.f32 	%f30, %f30, %f26;
$L__BB2_12:
	setp.leu.f32 	%p9, %f30, %f1;
	@%p9 bra 	$L__BB2_14;
	add.s32 	%r35, %r11, %r36;
	mul.wide.s32 	%rd11, %r35, 4;
	add.s64 	%rd12, %rd3, %rd11;
	st.global.f32 	[%rd12], %f30;
$L__BB2_14:
	add.s32 	%r36, %r36, 1024;
	bar.sync 	0;
	setp.le.s32 	%p10, %r36, %r3;
	@%p10 bra 	$L__BB2_2;
$L__BB2_15:
	ret;

}
	// .globl	_Z11maxChannelsPKdPKfS2_PKiS4_S2_S4_S2_PiS5_Pf
.visible .entry _Z11maxChannelsPKdPKfS2_PKiS4_S2_S4_S2_PiS5_Pf(
	.param .u64 .ptr .align 1 _Z11maxChannelsPKdPKfS2_PKiS4_S2_S4_S2_PiS5_Pf_param_0,
	.param .u64 .ptr .align 1 _Z11maxChannelsPKdPKfS2_PKiS4_S2_S4_S2_PiS5_Pf_param_1,
	.param .u64 .ptr .align 1 _Z11maxChannelsPKdPKfS2_PKiS4_S2_S4_S2_PiS5_Pf_param_2,
	.param .u64 .ptr .align 1 _Z11maxChannelsPKdPKfS2_PKiS4_S2_S4_S2_PiS5_Pf_param_3,
	.param .u64 .ptr .align 1 _Z11maxChannelsPKdPKfS2_PKiS4_S2_S4_S2_PiS5_Pf_param_4,
	.param .u64 .ptr .align 1 _Z11maxChannelsPKdPKfS2_PKiS4_S2_S4_S2_PiS5_Pf_param_5,
	.param .u64 .ptr .align 1 _Z11maxChannelsPKdPKfS2_PKiS4_S2_S4_S2_PiS5_Pf_param_6,
	.param .u64 .ptr .align 1 _Z11maxChannelsPKdPKfS2_PKiS4_S2_S4_S2_PiS5_Pf_param_7,
	.param .u64 .ptr .align 1 _Z11maxChannelsPKdPKfS2_PKiS4_S2_S4_S2_PiS5_Pf_param_8,
	.param .u64 .ptr .align 1 _Z11maxChannelsPKdPKfS2_PKiS4_S2_S4_S2_PiS5_Pf_param_9,
	.param .u64 .ptr .align 1 _Z11maxChannelsPKdPKfS2_PKiS4_S2_S4_S2_PiS5_Pf_param_10
)
{
	.reg .pred 	%p<16>;
	.reg .b32 	%r<73>;
	.reg .b32 	%f<14>;
	.reg .b64 	%rd<70>;
	.reg .b64 	%fd<13>;

	ld.param.u64 	%rd24, [_Z11maxChannelsPKdPKfS2_PKiS4_S2_S4_S2_PiS5_Pf_param_0];
	ld.param.u64 	%rd18, [_Z11maxChannelsPKdPKfS2_PKiS4_S2_S4_S2_PiS5_Pf_param_1];
	ld.param.u64 	%rd25, [_Z11maxChannelsPKdPKfS2_PKiS4_S2_S4_S2_PiS5_Pf_param_2];
	ld.param.u64 	%rd26, [_Z11maxChannelsPKdPKfS2_PKiS4_S2_S4_S2_PiS5_Pf_param_3];
	ld.param.u64 	%rd19, [_Z11maxChannelsPKdPKfS2_PKiS4_S2_S4_S2_PiS5_Pf_param_4];
	ld.param.u64 	%rd21, [_Z11maxChannelsPKdPKfS2_PKiS4_S2_S4_S2_PiS5_Pf_param_6];
	ld.param.u64 	%rd27, [_Z11maxChannelsPKdPKfS2_PKiS4_S2_S4_S2_PiS5_Pf_param_7];
	ld.param.u64 	%rd22, [_Z11maxChannelsPKdPKfS2_PKiS4_S2_S4_S2_PiS5_Pf_param_8];
	ld.param.u64 	%rd28, [_Z11maxChannelsPKdPKfS2_PKiS4_S2_S4_S2_PiS5_Pf_param_10];
	cvta.to.global.u64 	%rd1, %rd28;
	cvta.to.global.u64 	%rd2, %rd27;
	cvta.to.global.u64 	%rd3, %rd26;
	cvta.to.global.u64 	%rd4, %rd25;
	cvta.to.global.u64 	%rd5, %rd24;
	ld.global.f64 	%fd2, [%rd5];
	cvt.rzi.s32.f64 	%r1, %fd2;
	ld.global.f64 	%fd3, [%rd5+24];
	cvt.rzi.s32.f64 	%r2, %fd3;
	ld.global.f64 	%fd4, [%rd5+64];
	cvt.rzi.s32.f64 	%r3, %fd4;
	ld.global.f64 	%fd5, [%rd5+16];
	cvt.rzi.s32.f64 	%r29, %fd5;
	ld.global.f64 	%fd6, [%rd5+40];
	cvt.rzi.s32.f64 	%r30, %fd6;
	mov.u32 	%r31, %tid.x;
	mov.u32 	%r32, %ctaid.x;
	mov.u32 	%r4, %ctaid.y;
	mov.u32 	%r5, %ntid.x;
	mad.lo.s32 	%r68, %r32, %r5, %r31;
	add.s32 	%r33, %r29, %r30;
	sub.s32 	%r7, %r1, %r33;
	setp.ge.s32 	%p1, %r68, %r7;
	@%p1 bra 	$L__BB3_19;
	ld.param.u64 	%rd68, [_Z11maxChannelsPKdPKfS2_PKiS4_S2_S4_S2_PiS5_Pf_param_9];
	ld.param.u64 	%rd67, [_Z11maxChannelsPKdPKfS2_PKiS4_S2_S4_S2_PiS5_Pf_param_5];
	ld.global.f64 	%fd7, [%rd5+8];
	ld.global.f64 	%fd8, [%rd5+32];
	ld.global.f64 	%fd9, [%rd5+48];
	cvt.rn.f32.f64 	%f3, %fd9;
	mul.f32 	%f1, %f3, %f3;
	mul.lo.s32 	%r34, %r2, %r4;
	mov.u32 	%r35, %nctaid.x;
	mul.lo.s32 	%r8, %r5, %r35;
	and.b32  	%r9, %r2, 3;
	cvt.u64.u32 	%rd6, %r34;
	cvt.rzi.s32.f64 	%r10, %fd8;
	cvt.rzi.s32.f64 	%r11, %fd7;
	cvta.to.global.u64 	%rd7, %rd67;
	cvta.to.global.u64 	%rd8, %rd19;
	cvta.to.global.u64 	%rd9, %rd18;
	cvta.to.global.u64 	%rd10, %rd68;
	cvta.to.global.u64 	%rd11, %rd22;
	cvta.to.global.u64 	%rd12, %rd21;
$L__BB3_2:
	setp.lt.s32 	%p2, %r3, 2;
	mad.lo.s32 	%r13, %r1, %r4, %r68;
	mul.wide.s32 	%rd29, %r13, 4;
	add.s64 	%rd30, %rd4, %rd29;
	ld.global.f32 	%f2, [%rd30];
	@%p2 bra 	$L__BB3_7;
	mov.b32 	%r69, 1;
$L__BB3_4:
	mad.lo.s32 	%r15, %r3, %r4, %r69;
	mul.wide.u32 	%rd31, %r15, 4;
	add.s64 	%rd32, %rd7, %rd31;
	ld.global.f32 	%f4, [%rd32];
	setp.geu.f32 	%p3, %f4, 0f42C80000;
	@%p3 bra 	$L__BB3_6;
	mul.wide.u32 	%rd33, %r15, 4;
	add.s64 	%rd34, %rd8, %rd33;
	ld.global.u32 	%r37, [%rd34];
	mad.lo.s32 	%r38, %r37, %r1, %r68;
	mul.wide.s32 	%rd35, %r38, 4;
	add.s64 	%rd36, %rd4, %rd35;
	ld.global.f32 	%f5, [%rd36];
	setp.gt.f32 	%p4, %f5, %f2;
	@%p4 bra 	$L__BB3_18;
$L__BB3_6:
	add.s32 	%r69, %r69, 1;
	setp.ne.s32 	%p5, %r69, %r3;
	@%p5 bra 	$L__BB3_4;
$L__BB3_7:
	setp.leu.f32 	%p6, %f2, %f1;
	@%p6 bra 	$L__BB3_18;
	mul.wide.s32 	%rd37, %r13, 4;
	add.s64 	%rd38, %rd9, %rd37;
	ld.global.f32 	%f6, [%rd38];
	cvt.f64.f32 	%fd1, %f6;
	cvt.f64.f32 	%fd10, %f2;
	add.f64 	%fd11, %fd10, 0dBEB0C6F7A0B5ED8D;
	setp.geu.f64 	%p7, %fd11, %fd1;
	@%p7 bra 	$L__BB3_18;
	atom.global.add.u32 	%r17, [%rd10], 1;
	setp.gt.s32 	%p8, %r17, 9999;
	@%p8 bra 	$L__BB3_18;
	setp.lt.s32 	%p9, %r2, 1;
	shl.b32 	%r39, %r17, 2;
	mul.wide.s32 	%rd39, %r39, 4;
	add.s64 	%rd40, %rd11, %rd39;
	st.global.u32 	[%rd40], %r68;
	st.global.u32 	[%rd40+4], %r4;
	sqrt.rn.f64 	%fd12, %fd1;
	cvt.rzi.s32.f64 	%r40, %fd12;
	st.global.u32 	[%rd40+8], %r40;
	mul.wide.s32 	%rd41, %r13, 4;
	add.s64 	%rd42, %rd12, %rd41;
	ld.global.u32 	%r18, [%rd42];
	st.global.u32 	[%rd40+12], %r18;
	@%p9 bra 	$L__BB3_18;
	setp.lt.u32 	%p10, %r2, 4;
	rem.s32 	%r42, %r18, %r10;
	mul.lo.s32 	%r19, %r42, %r11;
	mul.lo.s32 	%r20, %r17, %r2;
	mov.b32 	%r72, 0;
	@%p10 bra 	$L__BB3_14;
	and.b32  	%r43, %r2, 2147483644;
	neg.s32 	%r71, %r43;
	shl.b64 	%rd43, %rd6, 2;
	add.s64 	%rd44, %rd43, %rd3;
	add.s64 	%rd69, %rd44, 8;
	mov.u32 	%r70, %r20;
$L__BB3_13:
	and.b32  	%r72, %r2, 2147483644;
	mul.wide.s32 	%rd45, %r70, 4;
	add.s64 	%rd46, %rd1, %rd45;
	ld.global.u32 	%r44, [%rd69+-8];
	add.s32 	%r45, %r44, %r19;
	mad.lo.s32 	%r46, %r45, %r1, %r68;
	mul.wide.s32 	%rd47, %r46, 4;
	add.s64 	%rd48, %rd2, %rd47;
	ld.global.f32 	%f7, [%rd48];
	st.global.f32 	[%rd46], %f7;
	ld.global.u32 	%r47, [%rd69+-4];
	add.s32 	%r48, %r47, %r19;
	mad.lo.s32 	%r49, %r48, %r1, %r68;
	mul.wide.s32 	%rd49, %r49, 4;
	add.s64 	%rd50, %rd2, %rd49;
	ld.global.f32 	%f8, [%rd50];
	st.global.f32 	[%rd46+4], %f8;
	ld.global.u32 	%r50, [%rd69];
	add.s32 	%r51, %r50, %r19;
	mad.lo.s32 	%r52, %r51, %r1, %r68;
	mul.wide.s32 	%rd51, %r52, 4;
	add.s64 	%rd52, %rd2, %rd51;
	ld.global.f32 	%f9, [%rd52];
	st.global.f32 	[%rd46+8], %f9;
	ld.global.u32 	%r53, [%rd69+4];
	add.s32 	%r54, %r53, %r19;
	mad.lo.s32 	%r55, %r54, %r1, %r68;
	mul.wide.s32 	%rd53, %r55, 4;
	add.s64 	%rd54, %rd2, %rd53;
	ld.global.f32 	%f10, [%rd54];
	st.global.f32 	[%rd46+12], %f10;
	add.s32 	%r71, %r71, 4;
	add.s64 	%rd69, %rd69, 16;
	add.s32 	%r70, %r70, 4;
	setp.ne.s32 	%p11, %r71, 0;
	@%p11 bra 	$L__BB3_13;
$L__BB3_14:
	setp.eq.s32 	%p12, %r9, 0;
	@%p12 bra 	$L__BB3_18;
	cvt.u32.u64 	%r56, %rd6;
	setp.eq.s32 	%p13, %r9, 1;
	add.s32 	%r57, %r72, %r56;
	mul.wide.u32 	%rd55, %r57, 4;
	add.s64 	%rd56, %rd3, %rd55;
	ld.global.u32 	%r58, [%rd56];
	add.s32 	%r59, %r58, %r19;
	mad.lo.s32 	%r60, %r59, %r1, %r68;
	mul.wide.s32 	%rd57, %r60, 4;
	add.s64 	%rd58, %rd2, %rd57;
	ld.global.f32 	%f11, [%rd58];
	add.s32 	%r61, %r72, %r20;
	mul.wide.s32 	%rd59, %r61, 4;
	add.s64 	%rd16, %rd1, %rd59;
	st.global.f32 	[%rd16], %f11;
	@%p13 bra 	$L__BB3_18;
	setp.eq.s32 	%p14, %r9, 2;
	cvt.u64.u32 	%rd60, %r72;
	add.s64 	%rd61, %rd60, %rd6;
	shl.b64 	%rd62, %rd61, 2;
	add.s64 	%rd17, %rd3, %rd62;
	ld.global.u32 	%r62, [%rd17+4];
	add.s32 	%r63, %r62, %r19;
	mad.lo.s32 	%r64, %r63, %r1, %r68;
	mul.wide.s32 	%rd63, %r64, 4;
	add.s64 	%rd64, %rd2, %rd63;
	ld.global.f32 	%f12, [%rd64];
	st.global.f32 	[%rd16+4], %f12;
	@%p14 bra 	$L__BB3_18;
	ld.global.u32 	%r65, [%rd17+8];
	add.s32 	%r66, %r65, %r19;
	mad.lo.s32 	%r67, %r66, %r1, %r68;
	mul.wide.s32 	%rd65, %r67, 4;
	add.s64 	%rd66, %rd2, %rd65;
	ld.global.f32 	%f13, [%rd66];
	st.global.f32 	[%rd16+8], %f13;
$L__BB3_18:
	add.s32 	%r68, %r68, %r8;
	setp.lt.s32 	%p15, %r68, %r7;
	@%p15 bra 	$L__BB3_2;
$L__BB3_19:
	ret;

}


// ===== COMPILED SASS (sm_100) =====

	.target	sm_100

	.elftype	@"ET_EXEC"


//--------------------- .note.nv.tkinfo           --------------------------
	.section	.note.nv.tkinfo,"",@"SHT_NOTE"
	.sectionflags	@"SHF_NOTE_NV_TKINFO"
	.tkinfo
        /*0018*/ 	.word	0x00000002
        /*0030*/ 	.string	""
        /*0030*/ 	.string	"ptxas"
        /*0030*/ 	.string	"Cuda compilation tools, release 13.0, V13.0.88"
        /*0030*/ 	.string	"Build cuda_13.0.r13.0/compiler.36424714_0"
        /*0030*/ 	.string	"-arch sm_100 -m 64 "



//--------------------- .note.nv.cuinfo           --------------------------
	.section	.note.nv.cuinfo,"",@"SHT_NOTE"
	.sectionflags	@"SHF_NOTE_NV_CUINFO"
        /*0018*/ 	.short	0x0002
        /*001a*/ 	.short	0x0064
        /*001c*/ 	.short	0x0082
	.zero		2


//--------------------- .nv.info                  --------------------------
	.section	.nv.info,"",@"SHT_CUDA_INFO"
	.align	4


	//----- nvinfo : EIATTR_REGCOUNT
	.align		4
        /*0000*/ 	.byte	0x04, 0x2f
        /*0002*/ 	.short	(.L_1 - .L_0)
	.align		4
.L_0:
        /*0004*/ 	.word	index@(_Z6Conv1DPKdPKfS2_Pf)
        /*0008*/ 	.word	0x0000001c


	//----- nvinfo : EIATTR_FRAME_SIZE
	.align		4
.L_1:
        /*000c*/ 	.byte	0x04, 0x11
        /*000e*/ 	.short	(.L_3 - .L_2)
	.align		4
.L_2:
        /*0010*/ 	.word	index@(_Z6Conv1DPKdPKfS2_Pf)
        /*0014*/ 	.word	0x00000000


	//----- nvinfo : EIATTR_REGCOUNT
	.align		4
.L_3:
        /*0018*/ 	.byte	0x04, 0x2f
        /*001a*/ 	.short	(.L_5 - .L_4)
	.align		4
.L_4:
        /*001c*/ 	.word	index@(_Z11sumChannelsPKdPKfPfPiPKiS2_S2_)
        /*0020*/ 	.word	0x00000020


	//----- nvinfo : EIATTR_FRAME_SIZE
	.align		4
.L_5:
        /*0024*/ 	.byte	0x04, 0x11
        /*0026*/ 	.short	(.L_7 - .L_6)
	.align		4
.L_6:
        /*0028*/ 	.word	index@($__internal_1_$__cuda_sm3x_div_rn_noftz_f32_slowpath)
        /*002c*/ 	.word	0x00000000


	//----- nvinfo : EIATTR_FRAME_SIZE
	.align		4
.L_7:
        /*0030*/ 	.byte	0x04, 0x11
        /*0032*/ 	.short	(.L_9 - .L_8)
	.align		4
.L_8:
        /*0034*/ 	.word	index@(_Z11sumChannelsPKdPKfPfPiPKiS2_S2_)
        /*0038*/ 	.word	0x00000000


	//----- nvinfo : EIATTR_REGCOUNT
	.align		4
.L_9:
        /*003c*/ 	.byte	0x04, 0x2f
        /*003e*/ 	.short	(.L_11 - .L_10)
	.align		4
.L_10:
        /*0040*/ 	.word	index@(_Z5max1DPKdPKfPf)
        /*0044*/ 	.word	0x00000019


	//----- nvinfo : EIATTR_FRAME_SIZE
	.align		4
.L_11:
        /*0048*/ 	.byte	0x04, 0x11
        /*004a*/ 	.short	(.L_13 - .L_12)
	.align		4
.L_12:
        /*004c*/ 	.word	index@(_Z5max1DPKdPKfPf)
        /*0050*/ 	.word	0x00000000


	//----- nvinfo : EIATTR_REGCOUNT
	.align		4
.L_13:
        /*0054*/ 	.byte	0x04, 0x2f
        /*0056*/ 	.short	(.L_15 - .L_14)
	.align		4
.L_14:
        /*0058*/ 	.word	index@(_Z11maxChannelsPKdPKfS2_PKiS4_S2_S4_S2_PiS5_Pf)
        /*005c*/ 	.word	0x00000026


	//----- nvinfo : EIATTR_FRAME_SIZE
	.align		4
.L_15:
        /*0060*/ 	.byte	0x04, 0x11
        /*0062*/ 	.short	(.L_17 - .L_16)
	.align		4
.L_16:
        /*0064*/ 	.word	index@($__internal_0_$__cuda_sm20_dsqrt_rn_f64_mediumpath_v1)
        /*0068*/ 	.word	0x00000000


	//----- nvinfo : EIATTR_FRAME_SIZE
	.align		4
.L_17:
        /*006c*/ 	.byte	0x04, 0x11
        /*006e*/ 	.short	(.L_19 - .L_18)
	.align		4
.L_18:
        /*0070*/ 	.word	index@(_Z11maxChannelsPKdPKfS2_PKiS4_S2_S4_S2_PiS5_Pf)
        /*0074*/ 	.word	0x00000000


	//----- nvinfo : EIATTR_MIN_STACK_SIZE
	.align		4
.L_19:
        /*0078*/ 	.byte	0x04, 0x12
        /*007a*/ 	.short	(.L_21 - .L_20)
	.align		4
.L_20:
        /*007c*/ 	.word	index@(_Z11maxChannelsPKdPKfS2_PKiS4_S2_S4_S2_PiS5_Pf)
        /*0080*/ 	.word	0x00000000


	//----- nvinfo : EIATTR_MIN_STACK_SIZE
	.align		4
.L_21:
        /*0084*/ 	.byte	0x04, 0x12
        /*0086*/ 	.short	(.L_23 - .L_22)
	.align		4
.L_22:
        /*0088*/ 	.word	index@(_Z5max1DPKdPKfPf)
        /*008c*/ 	.word	0x00000000


	//----- nvinfo : EIATTR_MIN_STACK_SIZE
	.align		4
.L_23:
        /*0090*/ 	.byte	0x04, 0x12
        /*0092*/ 	.short	(.L_25 - .L_24)
	.align		4
.L_24:
        /*0094*/ 	.word	index@(_Z11sumChannelsPKdPKfPfPiPKiS2_S2_)
        /*0098*/ 	.word	0x00000000


	//----- nvinfo : EIATTR_MIN_STACK_SIZE
	.align		4
.L_25:
        /*009c*/ 	.byte	0x04, 0x12
        /*009e*/ 	.short	(.L_27 - .L_26)
	.align		4
.L_26:
        /*00a0*/ 	.word	index@(_Z6Conv1DPKdPKfS2_Pf)
        /*00a4*/ 	.word	0x00000000
.L_27:


//--------------------- .nv.compat                --------------------------
	.section	.nv.compat,"",@"SHT_CUDA_COMPAT_INFO"
	.align	4
        /*0000*/ 	.byte	0x02, 0x09, 0x00, 0x00, 0x02, 0x02, 0x01, 0x00, 0x02, 0x05, 0x05, 0x00, 0x03, 0x07, 0x01, 0x01
        /*0010*/ 	.byte	0x02, 0x03, 0x00, 0x00, 0x02, 0x06, 0x01, 0x00, 0x04, 0x0b, 0x08, 0x00, 0x01, 0x00, 0x00, 0x00
        /*0020*/ 	.byte	0x00, 0x00, 0x00, 0x00


//--------------------- .nv.info._Z11maxChannelsPKdPKfS2_PKiS4_S2_S4_S2_PiS5_Pf --------------------------
	.section	.nv.info._Z11maxChannelsPKdPKfS2_PKiS4_S2_S4_S2_PiS5_Pf,"",@"SHT_CUDA_INFO"
	.sectionflags	@""
	.align	4


	//----- nvinfo : EIATTR_CUDA_API_VERSION
	.align		4
        /*0000*/ 	.byte	0x04, 0x37
        /*0002*/ 	.short	(.L_29 - .L_28)
.L_28:
        /*0004*/ 	.word	0x00000082


	//----- nvinfo : EIATTR_KPARAM_INFO
	.align		4
.L_29:
        /*0008*/ 	.byte	0x04, 0x17
        /*000a*/ 	.short	(.L_31 - .L_30)
.L_30:
        /*000c*/ 	.word	0x00000000
        /*0010*/ 	.short	0x000a
        /*0012*/ 	.short	0x0050
        /*0014*/ 	.byte	0x00, 0xf5, 0x21, 0x00


	//----- nvinfo : EIATTR_KPARAM_INFO
	.align		4
.L_31:
        /*0018*/ 	.byte	0x04, 0x17
        /*001a*/ 	.short	(.L_33 - .L_32)
.L_32:
        /*001c*/ 	.word	0x00000000
        /*0020*/ 	.short	0x0009
        /*0022*/ 	.short	0x0048
        /*0024*/ 	.byte	0x00, 0xf5, 0x21, 0x00


	//----- nvinfo : EIATTR_KPARAM_INFO
	.align		4
.L_33:
        /*0028*/ 	.byte	0x04, 0x17
        /*002a*/ 	.short	(.L_35 - .L_34)
.L_34:
        /*002c*/ 	.word	0x00000000
        /*0030*/ 	.short	0x0008
        /*0032*/ 	.short	0x0040
        /*0034*/ 	.byte	0x00, 0xf5, 0x21, 0x00


	//----- nvinfo : EIATTR_KPARAM_INFO
	.align		4
.L_35:
        /*0038*/ 	.byte	0x04, 0x17
        /*003a*/ 	.short	(.L_37 - .L_36)
.L_36:
        /*003c*/ 	.word	0x00000000
        /*0040*/ 	.short	0x0007
        /*0042*/ 	.short	0x0038
        /*0044*/ 	.byte	0x00, 0xf5, 0x21, 0x00


	//----- nvinfo : EIATTR_KPARAM_INFO
	.align		4
.L_37:
        /*0048*/ 	.byte	0x04, 0x17
        /*004a*/ 	.short	(.L_39 - .L_38)
.L_38:
        /*004c*/ 	.word	0x00000000
        /*0050*/ 	.short	0x0006
        /*0052*/ 	.short	0x0030
        /*0054*/ 	.byte	0x00, 0xf5, 0x21, 0x00


	//----- nvinfo : EIATTR_KPARAM_INFO
	.align		4
.L_39:
        /*0058*/ 	.byte	0x04, 0x17
        /*005a*/ 	.short	(.L_41 - .L_40)
.L_40:
        /*005c*/ 	.word	0x00000000
        /*0060*/ 	.short	0x0005
        /*0062*/ 	.short	0x0028
        /*0064*/ 	.byte	0x00, 0xf5, 0x21, 0x00


	//----- nvinfo : EIATTR_KPARAM_INFO
	.align		4
.L_41:
        /*0068*/ 	.byte	0x04, 0x17
        /*006a*/ 	.short	(.L_43 - .L_42)
.L_42:
        /*006c*/ 	.word	0x00000000
        /*0070*/ 	.short	0x0004
        /*0072*/ 	.short	0x0020
        /*0074*/ 	.byte	0x00, 0xf5, 0x21, 0x00


	//----- nvinfo : EIATTR_KPARAM_INFO
	.align		4
.L_43:
        /*0078*/ 	.byte	0x04, 0x17
        /*007a*/ 	.short	(.L_45 - .L_44)
.L_44:
        /*007c*/ 	.word	0x00000000
        /*0080*/ 	.short	0x0003
        /*0082*/ 	.short	0x0018
        /*0084*/ 	.byte	0x00, 0xf5, 0x21, 0x00


	//----- nvinfo : EIATTR_KPARAM_INFO
	.align		4
.L_45:
        /*0088*/ 	.byte	0x04, 0x17
        /*008a*/ 	.short	(.L_47 - .L_46)
.L_46:
        /*008c*/ 	.word	0x00000000
        /*0090*/ 	.short	0x0002
        /*0092*/ 	.short	0x0010
        /*0094*/ 	.byte	0x00, 0xf5, 0x21, 0x00


	//----- nvinfo : EIATTR_KPARAM_INFO
	.align		4
.L_47:
        /*0098*/ 	.byte	0x04, 0x17
        /*009a*/ 	.short	(.L_49 - .L_48)
.L_48:
        /*009c*/ 	.word	0x00000000
        /*00a0*/ 	.short	0x0001
        /*00a2*/ 	.short	0x0008
        /*00a4*/ 	.byte	0x00, 0xf5, 0x21, 0x00


	//----- nvinfo : EIATTR_KPARAM_INFO
	.align		4
.L_49:
        /*00a8*/ 	.byte	0x04, 0x17
        /*00aa*/ 	.short	(.L_51 - .L_50)
.L_50:
        /*00ac*/ 	.word	0x00000000
        /*00b0*/ 	.short	0x0000
        /*00b2*/ 	.short	0x0000
        /*00b4*/ 	.byte	0x00, 0xf5, 0x21, 0x00


	//----- nvinfo : EIATTR_SPARSE_MMA_MASK
	.align		4
.L_51:
        /*00b8*/ 	.byte	0x03, 0x50
        /*00ba*/ 	.short	0x0000


	//----- nvinfo : EIATTR_MAXREG_COUNT
	.align		4
        /*00bc*/ 	.byte	0x03, 0x1b
        /*00be*/ 	.short	0x00ff


	//----- nvinfo : EIATTR_MERCURY_ISA_VERSION
	.align		4
        /*00c0*/ 	.byte	0x03, 0x5f
        /*00c2*/ 	.short	0x0101


	//----- nvinfo : EIATTR_INT_WARP_WIDE_INSTR_OFFSETS
	.align		4
        /*00c4*/ 	.byte	0x04, 0x31
        /*00c6*/ 	.short	(.L_53 - .L_52)


	//   ....[0]....
.L_52:
        /*00c8*/ 	.word	0x000004b0


	//   ....[1]....
        /*00cc*/ 	.word	0x00000540


	//----- nvinfo : EIATTR_VRC_CTA_INIT_COUNT
	.align		4
.L_53:
        /*00d0*/ 	.byte	0x02, 0x4a
	.zero		1
	.zero		1


	//----- nvinfo : EIATTR_EXIT_INSTR_OFFSETS
	.align		4
        /*00d4*/ 	.byte	0x04, 0x1c
        /*00d6*/ 	.short	(.L_55 - .L_54)


	//   ....[0]....
.L_54:
        /*00d8*/ 	.word	0x000000f0


	//   ....[1]....
        /*00dc*/ 	.word	0x00001a00


	//----- nvinfo : EIATTR_CRS_STACK_SIZE
	.align		4
.L_55:
        /*00e0*/ 	.byte	0x04, 0x1e
        /*00e2*/ 	.short	(.L_57 - .L_56)
.L_56:
        /*00e4*/ 	.word	0x00000000


	//----- nvinfo : EIATTR_CBANK_PARAM_SIZE
	.align		4
.L_57:
        /*00e8*/ 	.byte	0x03, 0x19
        /*00ea*/ 	.short	0x0058


	//----- nvinfo : EIATTR_PARAM_CBANK
	.align		4
        /*00ec*/ 	.byte	0x04, 0x0a
        /*00ee*/ 	.short	(.L_59 - .L_58)
	.align		4
.L_58:
        /*00f0*/ 	.word	index@(.nv.constant0._Z11maxChannelsPKdPKfS2_PKiS4_S2_S4_S2_PiS5_Pf)
        /*00f4*/ 	.short	0x0380
        /*00f6*/ 	.short	0x0058


	//----- nvinfo : EIATTR_SW_WAR
	.align		4
.L_59:
        /*00f8*/ 	.byte	0x04, 0x36
        /*00fa*/ 	.short	(.L_61 - .L_60)
.L_60:
        /*00fc*/ 	.word	0x00000008
.L_61:


//--------------------- .nv.info._Z5max1DPKdPKfPf --------------------------
	.section	.nv.info._Z5max1DPKdPKfPf,"",@"SHT_CUDA_INFO"
	.sectionflags	@""
	.align	4


	//----- nvinfo : EIATTR_CUDA_API_VERSION
	.align		4
        /*0000*/ 	.byte	0x04, 0x37
        /*0002*/ 	.short	(.L_63 - .L_62)
.L_62:
        /*0004*/ 	.word	0x00000082


	//----- nvinfo : EIATTR_KPARAM_INFO
	.align		4
.L_63:
        /*0008*/ 	.byte	0x04, 0x17
        /*000a*/ 	.short	(.L_65 - .L_64)
.L_64:
        /*000c*/ 	.word	0x00000000
        /*0010*/ 	.short	0x0002
        /*0012*/ 	.short	0x0010
        /*0014*/ 	.byte	0x00, 0xf5, 0x21, 0x00


	//----- nvinfo : EIATTR_KPARAM_INFO
	.align		4
.L_65:
        /*0018*/ 	.byte	0x04, 0x17
        /*001a*/ 	.short	(.L_67 - .L_66)
.L_66:
        /*001c*/ 	.word	0x00000000
        /*0020*/ 	.short	0x0001
        /*0022*/ 	.short	0x0008
        /*0024*/ 	.byte	0x00, 0xf5, 0x21, 0x00


	//----- nvinfo : EIATTR_KPARAM_INFO
	.align		4
.L_67:
        /*0028*/ 	.byte	0x04, 0x17
        /*002a*/ 	.short	(.L_69 - .L_68)
.L_68:
        /*002c*/ 	.word	0x00000000
        /*0030*/ 	.short	0x0000
        /*0032*/ 	.short	0x0000
        /*0034*/ 	.byte	0x00, 0xf5, 0x21, 0x00


	//----- nvinfo : EIATTR_SPARSE_MMA_MASK
	.align		4
.L_69:
        /*0038*/ 	.byte	0x03, 0x50
        /*003a*/ 	.short	0x0000


	//----- nvinfo : EIATTR_MAXREG_COUNT
	.align		4
        /*003c*/ 	.byte	0x03, 0x1b
        /*003e*/ 	.short	0x00ff


	//----- nvinfo : EIATTR_NUM_BARRIERS
	.align		4
        /*0040*/ 	.byte	0x02, 0x4c
        /*0042*/ 	.byte	0x01
	.zero		1


	//----- nvinfo : EIATTR_MERCURY_ISA_VERSION
	.align		4
        /*0044*/ 	.byte	0x03, 0x5f
        /*0046*/ 	.short	0x0101


	//----- nvinfo : EIATTR_VRC_CTA_INIT_COUNT
	.align		4
        /*0048*/ 	.byte	0x02, 0x4a
	.zero		1
	.zero		1


	//----- nvinfo : EIATTR_EXIT_INSTR_OFFSETS
	.align		4
        /*004c*/ 	.byte	0x04, 0x1c
        /*004e*/ 	.short	(.L_71 - .L_70)


	//   ....[0]....
.L_70:
        /*0050*/ 	.word	0x00000090


	//   ....[1]....
        /*0054*/ 	.word	0x00000550


	//----- nvinfo : EIATTR_CBANK_PARAM_SIZE
	.align		4
.L_71:
        /*0058*/ 	.byte	0x03, 0x19
        /*005a*/ 	.short	0x0018


	//----- nvinfo : EIATTR_PARAM_CBANK
	.align		4
        /*005c*/ 	.byte	0x04, 0x0a
        /*005e*/ 	.short	(.L_73 - .L_72)
	.align		4
.L_72:
        /*0060*/ 	.word	index@(.nv.constant0._Z5max1DPKdPKfPf)
        /*0064*/ 	.short	0x0380
        /*0066*/ 	.short	0x0018


	//----- nvinfo : EIATTR_SW_WAR
	.align		4
.L_73:
        /*0068*/ 	.byte	0x04, 0x36
        /*006a*/ 	.short	(.L_75 - .L_74)
.L_74:
        /*006c*/ 	.word	0x00000008
.L_75:


//--------------------- .nv.info._Z11sumChannelsPKdPKfPfPiPKiS2_S2_ --------------------------
	.section	.nv.info._Z11sumChannelsPKdPKfPfPiPKiS2_S2_,"",@"SHT_CUDA_INFO"
	.sectionflags	@""
	.align	4


	//----- nvinfo : EIATTR_CUDA_API_VERSION
	.align		4
        /*0000*/ 	.byte	0x04, 0x37
        /*0002*/ 	.short	(.L_77 - .L_76)
.L_76:
        /*0004*/ 	.word	0x00000082


	//----- nvinfo : EIATTR_KPARAM_INFO
	.align		4
.L_77:
        /*0008*/ 	.byte	0x04, 0x17
        /*000a*/ 	.short	(.L_79 - .L_78)
.L_78:
        /*000c*/ 	.word	0x00000000
        /*0010*/ 	.short	0x0006
        /*0012*/ 	.short	0x0030
        /*0014*/ 	.byte	0x00, 0xf5, 0x21, 0x00


	//----- nvinfo : EIATTR_KPARAM_INFO
	.align		4
.L_79:
        /*0018*/ 	.byte	0x04, 0x17
        /*001a*/ 	.short	(.L_81 - .L_80)
.L_80:
        /*001c*/ 	.word	0x00000000
        /*0020*/ 	.short	0x0005
        /*0022*/ 	.short	0x0028
        /*0024*/ 	.byte	0x00, 0xf5, 0x21, 0x00


	//----- nvinfo : EIATTR_KPARAM_INFO
	.align		4
.L_81:
        /*0028*/ 	.byte	0x04, 0x17
        /*002a*/ 	.short	(.L_83 - .L_82)
.L_82:
        /*002c*/ 	.word	0x00000000
        /*0030*/ 	.short	0x0004
        /*0032*/ 	.short	0x0020
        /*0034*/ 	.byte	0x00, 0xf5, 0x21, 0x00


	//----- nvinfo : EIATTR_KPARAM_INFO
	.align		4
.L_83:
        /*0038*/ 	.byte	0x04, 0x17
        /*003a*/ 	.short	(.L_85 - .L_84)
.L_84:
        /*003c*/ 	.word	0x00000000
        /*0040*/ 	.short	0x0003
        /*0042*/ 	.short	0x0018
        /*0044*/ 	.byte	0x00, 0xf5, 0x21, 0x00


	//----- nvinfo : EIATTR_KPARAM_INFO
	.align		4
.L_85:
        /*0048*/ 	.byte	0x04, 0x17
        /*004a*/ 	.short	(.L_87 - .L_86)
.L_86:
        /*004c*/ 	.word	0x00000000
        /*0050*/ 	.short	0x0002
        /*0052*/ 	.short	0x0010
        /*0054*/ 	.byte	0x00, 0xf5, 0x21, 0x00


	//----- nvinfo : EIATTR_KPARAM_INFO
	.align		4
.L_87:
        /*0058*/ 	.byte	0x04, 0x17
        /*005a*/ 	.short	(.L_89 - .L_88)
.L_88:
        /*005c*/ 	.word	0x00000000
        /*0060*/ 	.short	0x0001
        /*0062*/ 	.short	0x0008
        /*0064*/ 	.byte	0x00, 0xf5, 0x21, 0x00


	//----- nvinfo : EIATTR_KPARAM_INFO
	.align		4
.L_89:
        /*0068*/ 	.byte	0x04, 0x17
        /*006a*/ 	.short	(.L_91 - .L_90)
.L_90:
        /*006c*/ 	.word	0x00000000
        /*0070*/ 	.short	0x0000
        /*0072*/ 	.short	0x0000
        /*0074*/ 	.byte	0x00, 0xf5, 0x21, 0x00


	//----- nvinfo : EIATTR_SPARSE_MMA_MASK
	.align		4
.L_91:
        /*0078*/ 	.byte	0x03, 0x50
        /*007a*/ 	.short	0x0000


	//----- nvinfo : EIATTR_MAXREG_COUNT
	.align		4
        /*007c*/ 	.byte	0x03, 0x1b
        /*007e*/ 	.short	0x00ff


	//----- nvinfo : EIATTR_NUM_BARRIERS
	.align		4
        /*0080*/ 	.byte	0x02, 0x4c
        /*0082*/ 	.byte	0x01
	.zero		1


	//----- nvinfo : EIATTR_MERCURY_ISA_VERSION
	.align		4
        /*0084*/ 	.byte	0x03, 0x5f
        /*0086*/ 	.short	0x0101


	//----- nvinfo : EIATTR_VRC_CTA_INIT_COUNT
	.align		4
        /*0088*/ 	.byte	0x02, 0x4a
	.zero		1
	.zero		1


	//----- nvinfo : EIATTR_EXIT_INSTR_OFFSETS
	.align		4
        /*008c*/ 	.byte	0x04, 0x1c
        /*008e*/ 	.short	(.L_93 - .L_92)


	//   ....[0]....
.L_92:
        /*0090*/ 	.word	0x000004b0


	//   ....[1]....
        /*0094*/ 	.word	0x00001ad0


	//----- nvinfo : EIATTR_CRS_STACK_SIZE
	.align		4
.L_93:
        /*0098*/ 	.byte	0x04, 0x1e
        /*009a*/ 	.short	(.L_95 - .L_94)
.L_94:
        /*009c*/ 	.word	0x00000000


	//----- nvinfo : EIATTR_CBANK_PARAM_SIZE
	.align		4
.L_95:
        /*00a0*/ 	.byte	0x03, 0x19
        /*00a2*/ 	.short	0x0038


	//----- nvinfo : EIATTR_PARAM_CBANK
	.align		4
        /*00a4*/ 	.byte	0x04, 0x0a
        /*00a6*/ 	.short	(.L_97 - .L_96)
	.align		4
.L_96:
        /*00a8*/ 	.word	index@(.nv.constant0._Z11sumChannelsPKdPKfPfPiPKiS2_S2_)
        /*00ac*/ 	.short	0x0380
        /*00ae*/ 	.short	0x0038


	//----- nvinfo : EIATTR_SW_WAR
	.align		4
.L_97:
        /*00b0*/ 	.byte	0x04, 0x36
        /*00b2*/ 	.short	(.L_99 - .L_98)
.L_98:
        /*00b4*/ 	.word	0x00000008
.L_99:


//--------------------- .nv.info._Z6Conv1DPKdPKfS2_Pf --------------------------
	.section	.nv.info._Z6Conv1DPKdPKfS2_Pf,"",@"SHT_CUDA_INFO"
	.sectionflags	@""
	.align	4


	//----- nvinfo : EIATTR_CUDA_API_VERSION
	.align		4
        /*0000*/ 	.byte	0x04, 0x37
        /*0002*/ 	.short	(.L_101 - .L_100)
.L_100:
        /*0004*/ 	.word	0x00000082


	//----- nvinfo : EIATTR_KPARAM_INFO
	.align		4
.L_101:
        /*0008*/ 	.byte	0x04, 0x17
        /*000a*/ 	.short	(.L_103 - .L_102)
.L_102:
        /*000c*/ 	.word	0x00000000
        /*0010*/ 	.short	0x0003
        /*0012*/ 	.short	0x0018
        /*0014*/ 	.byte	0x00, 0xf5, 0x21, 0x00


	//----- nvinfo : EIATTR_KPARAM_INFO
	.align		4
.L_103:
        /*0018*/ 	.byte	0x04, 0x17
        /*001a*/ 	.short	(.L_105 - .L_104)
.L_104:
        /*001c*/ 	.word	0x00000000
        /*0020*/ 	.short	0x0002
        /*0022*/ 	.short	0x0010
        /*0024*/ 	.byte	0x00, 0xf5, 0x21, 0x00


	//----- nvinfo : EIATTR_KPARAM_INFO
	.align		4
.L_105:
        /*0028*/ 	.byte	0x04, 0x17
        /*002a*/ 	.short	(.L_107 - .L_106)
.L_106:
        /*002c*/ 	.word	0x00000000
        /*0030*/ 	.short	0x0001
        /*0032*/ 	.short	0x0008
        /*0034*/ 	.byte	0x00, 0xf5, 0x21, 0x00


	//----- nvinfo : EIATTR_KPARAM_INFO
	.align		4
.L_107:
        /*0038*/ 	.byte	0x04, 0x17
        /*003a*/ 	.short	(.L_109 - .L_108)
.L_108:
        /*003c*/ 	.word	0x00000000
        /*0040*/ 	.short	0x0000
        /*0042*/ 	.short	0x0000
        /*0044*/ 	.byte	0x00, 0xf5, 0x21, 0x00


	//----- nvinfo : EIATTR_SPARSE_MMA_MASK
	.align		4
.L_109:
        /*0048*/ 	.byte	0x03, 0x50
        /*004a*/ 	.short	0x0000


	//----- nvinfo : EIATTR_MAXREG_COUNT
	.align		4
        /*004c*/ 	.byte	0x03, 0x1b
        /*004e*/ 	.short	0x00ff


	//----- nvinfo : EIATTR_NUM_BARRIERS
	.align		4
        /*0050*/ 	.byte	0x02, 0x4c
        /*0052*/ 	.byte	0x01
	.zero		1


	//----- nvinfo : EIATTR_MERCURY_ISA_VERSION
	.align		4
        /*0054*/ 	.byte	0x03, 0x5f
        /*0056*/ 	.short	0x0101


	//----- nvinfo : EIATTR_VRC_CTA_INIT_COUNT
	.align		4
        /*0058*/ 	.byte	0x02, 0x4a
	.zero		1
	.zero		1


	//----- nvinfo : EIATTR_EXIT_INSTR_OFFSETS
	.align		4
        /*005c*/ 	.byte	0x04, 0x1c
        /*005e*/ 	.short	(.L_111 - .L_110)


	//   ....[0]....
.L_110:
        /*0060*/ 	.word	0x000001a0


	//   ....[1]....
        /*0064*/ 	.word	0x000007b0


	//----- nvinfo : EIATTR_CBANK_PARAM_SIZE
	.align		4
.L_111:
        /*0068*/ 	.byte	0x03, 0x19
        /*006a*/ 	.short	0x0020


	//----- nvinfo : EIATTR_PARAM_CBANK
	.align		4
        /*006c*/ 	.byte	0x04, 0x0a
        /*006e*/ 	.short	(.L_113 - .L_112)
	.align		4
.L_112:
        /*0070*/ 	.word	index@(.nv.constant0._Z6Conv1DPKdPKfS2_Pf)
        /*0074*/ 	.short	0x0380
        /*0076*/ 	.short	0x0020


	//----- nvinfo : EIATTR_SW_WAR
	.align		4
.L_113:
        /*0078*/ 	.byte	0x04, 0x36
        /*007a*/ 	.short	(.L_115 - .L_114)
.L_114:
        /*007c*/ 	.word	0x00000008
.L_115:


//--------------------- .nv.callgraph             --------------------------
	.section	.nv.callgraph,"",@"SHT_CUDA_CALLGRAPH"
	.align	4
	.sectionentsize	8
	.align		4
        /*0000*/ 	.word	0x00000000
	.align		4
        /*0004*/ 	.word	0xffffffff
	.align		4
        /*0008*/ 	.word	0x00000000
	.align		4
        /*000c*/ 	.word	0xfffffffe
	.align		4
        /*0010*/ 	.word	0x00000000
	.align		4
        /*0014*/ 	.word	0xfffffffd
	.align		4
        /*0018*/ 	.word	0x00000000
	.align		4
        /*001c*/ 	.word	0xfffffffc


//--------------------- .text._Z11maxChannelsPKdPKfS2_PKiS4_S2_S4_S2_PiS5_Pf --------------------------
	.section	.text._Z11maxChannelsPKdPKfS2_PKiS4_S2_S4_S2_PiS5_Pf,"ax",@progbits
	.align	128
        .global         _Z11maxChannelsPKdPKfS2_PKiS4_S2_S4_S2_PiS5_Pf
        .type           _Z11maxChannelsPKdPKfS2_PKiS4_S2_S4_S2_PiS5_Pf,@function
        .size           _Z11maxChannelsPKdPKfS2_PKiS4_S2_S4_S2_PiS5_Pf,(.L_x_64 - _Z11maxChannelsPKdPKfS2_PKiS4_S2_S4_S2_PiS5_Pf)
        .other          _Z11maxChannelsPKdPKfS2_PKiS4_S2_S4_S2_PiS5_Pf,@"STO_CUDA_ENTRY STV_DEFAULT"
_Z11maxChannelsPKdPKfS2_PKiS4_S2_S4_S2_PiS5_Pf:
.text._Z11maxChannelsPKdPKfS2_PKiS4_S2_S4_S2_PiS5_Pf:
[----:B------:R-:W-:Y:S08]  /*0000*/  LDC R1, c[0x0][0x37c] ;  /* 0x0000df00ff017b82 */ /* 0x000ff00000000800 */
[----:B------:R-:W0:Y:S01]  /*0010*/  LDC.64 R12, c[0x0][0x380] ;  /* 0x0000e000ff0c7b82 */ /* 0x000e220000000a00 */
[----:B------:R-:W0:Y:S02]  /*0020*/  LDCU.64 UR4, c[0x0][0x358] ;  /* 0x00006b00ff0477ac */ /* 0x000e240008000a00 */
[----:B0-----:R-:W2:Y:S04]  /*0030*/  LDG.E.64 R4, desc[UR4][R12.64] ;  /* 0x000000040c047981 */ /* 0x001ea8000c1e1b00 */
[----:B------:R-:W3:Y:S04]  /*0040*/  LDG.E.64 R6, desc[UR4][R12.64+0x10] ;  /* 0x000010040c067981 */ /* 0x000ee8000c1e1b00 */
[----:B------:R-:W4:Y:S01]  /*0050*/  LDG.E.64 R8, desc[UR4][R12.64+0x28] ;  /* 0x000028040c087981 */ /* 0x000f22000c1e1b00 */
[----:B------:R-:W0:Y:S01]  /*0060*/  S2UR UR6, SR_CTAID.X ;  /* 0x00000000000679c3 */ /* 0x000e220000002500 */
[----:B------:R-:W0:Y:S07]  /*0070*/  S2R R3, SR_TID.X ;  /* 0x0000000000037919 */ /* 0x000e2e0000002100 */
[----:B------:R-:W0:Y:S01]  /*0080*/  LDC R10, c[0x0][0x360] ;  /* 0x0000d800ff0a7b82 */ /* 0x000e220000000800 */
[----:B--2---:R-:W-:Y:S08]  /*0090*/  F2I.F64.TRUNC R0, R4 ;  /* 0x0000000400007311 */ /* 0x004ff0000030d100 */
[----:B---3--:R-:W-:Y:S08]  /*00a0*/  F2I.F64.TRUNC R7, R6 ;  /* 0x0000000600077311 */ /* 0x008ff0000030d100 */
[----:B----4-:R0:W1:Y:S02]  /*00b0*/  F2I.F64.TRUNC R2, R8 ;  /* 0x0000000800027311 */ /* 0x010064000030d100 */
[----:B0-----:R-:W-:Y:S01]  /*00c0*/  IMAD R9, R10, UR6, R3 ;  /* 0x000000060a097c24 */ /* 0x001fe2000f8e0203 */
[----:B-1----:R-:W-:-:S04]  /*00d0*/  IADD3 R2, PT, PT, R0, -R7, -R2 ;  /* 0x8000000700027210 */ /* 0x002fc80007ffe802 */
[----:B------:R-:W-:-:S13]  /*00e0*/  ISETP.GE.AND P0, PT, R9, R2, PT ;  /* 0x000000020900720c */ /* 0x000fda0003f06270 */
[----:B------:R-:W-:Y:S05]  /*00f0*/  @P0 EXIT ;  /* 0x000000000000094d */ /* 0x000fea0003800000 */
[----:B------:R-:W2:Y:S04]  /*0100*/  LDG.E.64 R14, desc[UR4][R12.64+0x18] ;  /* 0x000018040c0e7981 */ /* 0x000ea8000c1e1b00 */
[----:B------:R-:W3:Y:S04]  /*0110*/  LDG.E.64 R22, desc[UR4][R12.64+0x30] ;  /* 0x000030040c167981 */ /* 0x000ee8000c1e1b00 */
[----:B------:R-:W4:Y:S04]  /*0120*/  LDG.E.64 R16, desc[UR4][R12.64+0x40] ;  /* 0x000040040c107981 */ /* 0x000f28000c1e1b00 */
[----:B------:R-:W5:Y:S04]  /*0130*/  LDG.E.64 R18, desc[UR4][R12.64+0x8] ;  /* 0x000008040c127981 */ /* 0x000f68000c1e1b00 */
[----:B------:R-:W5:Y:S01]  /*0140*/  LDG.E.64 R20, desc[UR4][R12.64+0x20] ;  /* 0x000020040c147981 */ /* 0x000f62000c1e1b00 */
[----:B------:R-:W0:Y:S01]  /*0150*/  S2R R3, SR_CTAID.Y ;  /* 0x0000000000037919 */ /* 0x000e220000002600 */
[----:B------:R-:W1:Y:S02]  /*0160*/  LDCU UR6, c[0x0][0x370] ;  /* 0x00006e00ff0677ac */ /* 0x000e640008000800 */
[----:B-1----:R-:W-:Y:S01]  /*0170*/  IMAD R8, R10, UR6, RZ ;  /* 0x000000060a087c24 */ /* 0x002fe2000f8e02ff */
[----:B--2---:R-:W0:Y:S08]  /*0180*/  F2I.F64.TRUNC R4, R14 ;  /* 0x0000000e00047311 */ /* 0x004e30000030d100 */
[----:B---3--:R-:W1:Y:S08]  /*0190*/  F2F.F32.F64 R22, R22 ;  /* 0x0000001600167310 */ /* 0x008e700000301000 */
[----:B----4-:R2:W3:Y:S08]  /*01a0*/  F2I.F64.TRUNC R6, R16 ;  /* 0x0000001000067311 */ /* 0x0104f0000030d100 */
[----:B-----5:R2:W4:Y:S08]  /*01b0*/  F2I.F64.TRUNC R5, R18 ;  /* 0x0000001200057311 */ /* 0x020530000030d100 */
[----:B------:R2:W2:Y:S01]  /*01c0*/  F2I.F64.TRUNC R7, R20 ;  /* 0x0000001400077311 */ /* 0x0004a2000030d100 */
[C---:B0-----:R-:W-:Y:S01]  /*01d0*/  IMAD R10, R4.reuse, R3, RZ ;  /* 0x00000003040a7224 */ /* 0x041fe200078e02ff */
[----:B------:R-:W-:Y:S01]  /*01e0*/  LOP3.LUT R11, R4, 0x3, RZ, 0xc0, !PT ;  /* 0x00000003040b7812 */ /* 0x000fe200078ec0ff */
[----:B-1-3--:R-:W-:-:S07]  /*01f0*/  FMUL R12, R22, R22 ;  /* 0x00000016160c7220 */ /* 0x00afce0000400000 */
.L_x_13:
[----:B----4-:R-:W0:Y:S01]  /*0200*/  LDC.64 R14, c[0x0][0x390] ;  /* 0x0000e400ff0e7b82 */ /* 0x010e220000000a00 */
[----:B------:R-:W-:-:S04]  /*0210*/  IMAD R30, R0, R3, R9 ;  /* 0x00000003001e7224 */ /* 0x000fc800078e0209 */
[----:B0-----:R-:W-:-:S05]  /*0220*/  IMAD.WIDE R14, R30, 0x4, R14 ;  /* 0x000000041e0e7825 */ /* 0x001fca00078e020e */
[----:B-1-3--:R0:W5:Y:S01]  /*0230*/  LDG.E R25, desc[UR4][R14.64] ;  /* 0x000000040e197981 */ /* 0x00a162000c1e1900 */
[----:B------:R-:W-:Y:S01]  /*0240*/  ISETP.GE.AND P0, PT, R6, 0x2, PT ;  /* 0x000000020600780c */ /* 0x000fe20003f06270 */
[----:B------:R-:W-:Y:S05]  /*0250*/  YIELD ;  /* 0x0000000000007946 */ /* 0x000fea0003800000 */
[----:B------:R-:W-:Y:S07]  /*0260*/  BSSY.RECONVERGENT B0, `(.L_x_0) ;  /* 0x0000176000007945 */ /* 0x000fee0003800200 */
[----:B0-----:R-:W-:Y:S05]  /*0270*/  @!P0 BRA `(.L_x_1) ;  /* 0x0000000000588947 */ /* 0x001fea0003800000 */
[----:B------:R-:W0:Y:S01]  /*0280*/  LDC.64 R14, c[0x0][0x390] ;  /* 0x0000e400ff0e7b82 */ /* 0x000e220000000a00 */
[----:B------:R-:W-:-:S07]  /*0290*/  HFMA2 R13, -RZ, RZ, 0, 5.9604644775390625e-08 ;  /* 0x00000001ff0d7431 */ /* 0x000fce00000001ff */
[----:B--2---:R-:W1:Y:S08]  /*02a0*/  LDC.64 R16, c[0x0][0x3a8] ;  /* 0x0000ea00ff107b82 */ /* 0x004e700000000a00 */
[----:B------:R-:W2:Y:S02]  /*02b0*/  LDC.64 R18, c[0x0][0x3a0] ;  /* 0x0000e800ff127b82 */ /* 0x000ea40000000a00 */
.L_x_5:
[----:B------:R-:W-:-:S04]  /*02c0*/  IMAD R23, R6, R3, R13 ;  /* 0x0000000306177224 */ /* 0x000fc800078e020d */
[----:B-1----:R-:W-:-:S06]  /*02d0*/  IMAD.WIDE.U32 R20, R23, 0x4, R16 ;  /* 0x0000000417147825 */ /* 0x002fcc00078e0010 */
[----:B------:R-:W3:Y:S01]  /*02e0*/  LDG.E R20, desc[UR4][R20.64] ;  /* 0x0000000414147981 */ /* 0x000ee2000c1e1900 */
[----:B------:R-:W-:Y:S01]  /*02f0*/  BSSY.RELIABLE B1, `(.L_x_2) ;  /* 0x000000b000017945 */ /* 0x000fe20003800100 */
[----:B---3--:R-:W-:-:S13]  /*0300*/  FSETP.GEU.AND P0, PT, R20, 100, PT ;  /* 0x42c800001400780b */ /* 0x008fda0003f0e000 */
[----:B------:R-:W-:Y:S05]  /*0310*/  @P0 BRA `(.L_x_3) ;  /* 0x0000000000200947 */ /* 0x000fea0003800000 */
[----:B--2---:R-:W-:-:S06]  /*0320*/  IMAD.WIDE.U32 R20, R23, 0x4, R18 ;  /* 0x0000000417147825 */ /* 0x004fcc00078e0012 */
[----:B------:R-:W2:Y:S02]  /*0330*/  LDG.E R20, desc[UR4][R20.64] ;  /* 0x0000000414147981 */ /* 0x000ea4000c1e1900 */
[----:B--2---:R-:W-:-:S04]  /*0340*/  IMAD R23, R0, R20, R9 ;  /* 0x0000001400177224 */ /* 0x004fc800078e0209 */
[----:B0-----:R-:W-:-:S06]  /*0350*/  IMAD.WIDE R22, R23, 0x4, R14 ;  /* 0x0000000417167825 */ /* 0x001fcc00078e020e */
[----:B------:R-:W2:Y:S02]  /*0360*/  LDG.E R22, desc[UR4][R22.64] ;  /* 0x0000000416167981 */ /* 0x000ea4000c1e1900 */
[----:B--2--5:R-:W-:-:S13]  /*0370*/  FSETP.GT.AND P0, PT, R22, R25, PT ;  /* 0x000000191600720b */ /* 0x024fda0003f04000 */
[----:B------:R-:W-:Y:S05]  /*0380*/  @P0 BREAK.RELIABLE B1 ;  /* 0x0000000000010942 */ /* 0x000fea0003800100 */
[----:B------:R-:W-:Y:S05]  /*0390*/  @P0 BRA `(.L_x_4) ;  /* 0x0000001400880947 */ /* 0x000fea0003800000 */
.L_x_3:
[----:B------:R-:W-:Y:S05]  /*03a0*/  BSYNC.RELIABLE B1 ;  /* 0x0000000000017941 */ /* 0x000fea0003800100 */
.L_x_2:
[----:B------:R-:W-:-:S04]  /*03b0*/  IADD3 R13, PT, PT, R13, 0x1, RZ ;  /* 0x000000010d0d7810 */ /* 0x000fc80007ffe0ff */
[----:B------:R-:W-:-:S13]  /*03c0*/  ISETP.NE.AND P0, PT, R13, R6, PT ;  /* 0x000000060d00720c */ /* 0x000fda0003f05270 */
[----:B------:R-:W-:Y:S05]  /*03d0*/  @P0 BRA `(.L_x_5) ;  /* 0xfffffffc00b80947 */ /* 0x000fea000383ffff */
.L_x_1:
[----:B-----5:R-:W-:-:S13]  /*03e0*/  FSETP.GT.AND P0, PT, R25, R12, PT ;  /* 0x0000000c1900720b */ /* 0x020fda0003f04000 */
[----:B------:R-:W-:Y:S05]  /*03f0*/  @!P0 BRA `(.L_x_4) ;  /* 0x0000001400708947 */ /* 0x000fea0003800000 */
[----:B--2---:R-:W1:Y:S02]  /*0400*/  LDC.64 R16, c[0x0][0x388] ;  /* 0x0000e200ff107b82 */ /* 0x004e640000000a00 */
[----:B-1----:R-:W-:-:S05]  /*0410*/  IMAD.WIDE R16, R30, 0x4, R16 ;  /* 0x000000041e107825 */ /* 0x002fca00078e0210 */
[----:B0-----:R-:W2:Y:S01]  /*0420*/  LDG.E R14, desc[UR4][R16.64] ;  /* 0x00000004100e7981 */ /* 0x001ea2000c1e1900 */
[----:B------:R-:W0:Y:S01]  /*0430*/  F2F.F64.F32 R18, R25 ;  /* 0x0000001900127310 */ /* 0x000e220000201800 */
[----:B------:R-:W-:Y:S01]  /*0440*/  UMOV UR6, 0xa0b5ed8d ;  /* 0xa0b5ed8d00067882 */ /* 0x000fe20000000000 */
[----:B------:R-:W-:Y:S02]  /*0450*/  UMOV UR7, 0x3eb0c6f7 ;  /* 0x3eb0c6f700077882 */ /* 0x000fe40000000000 */
[----:B0-----:R-:W-:-:S04]  /*0460*/  DADD R18, R18, -UR6 ;  /* 0x8000000612127e29 */ /* 0x001fc80008000000 */
[----:B--2---:R-:W0:Y:S04]  /*0470*/  F2F.F64.F32 R14, R14 ;  /* 0x0000000e000e7310 */ /* 0x004e280000201800 */
[----:B0-----:R-:W-:-:S14]  /*0480*/  DSETP.GEU.AND P0, PT, R18, R14, PT ;  /* 0x0000000e1200722a */ /* 0x001fdc0003f0e000 */
[----:B------:R-:W-:Y:S05]  /*0490*/  @P0 BRA `(.L_x_4) ;  /* 0x0000001400480947 */ /* 0x000fea0003800000 */
[----:B------:R-:W0:Y:S01]  /*04a0*/  S2R R13, SR_LANEID ;  /* 0x00000000000d7919 */ /* 0x000e220000000000 */
[----:B------:R-:W-:Y:S01]  /*04b0*/  VOTEU.ANY UR6, UPT, PT ;  /* 0x0000000000067886 */ /* 0x000fe200038e0100 */
[----:B------:R-:W1:Y:S01]  /*04c0*/  LDC.64 R16, c[0x0][0x3c8] ;  /* 0x0000f200ff107b82 */ /* 0x000e620000000a00 */
[----:B------:R-:W0:Y:S08]  /*04d0*/  FLO.U32 R18, UR6 ;  /* 0x0000000600127d00 */ /* 0x000e3000080e0000 */
[----:B------:R-:W1:Y:S01]  /*04e0*/  POPC R19, UR6 ;  /* 0x0000000600137d09 */ /* 0x000e620008000000 */
[----:B0-----:R-:W-:-:S13]  /*04f0*/  ISETP.EQ.U32.AND P0, PT, R18, R13, PT ;  /* 0x0000000d1200720c */ /* 0x001fda0003f02070 */
[----:B-1----:R-:W2:Y:S01]  /*0500*/  @P0 ATOMG.E.ADD.STRONG.GPU PT, R17, desc[UR4][R16.64], R19 ;  /* 0x80000013101109a8 */ /* 0x002ea200081ef104 */
[----:B------:R-:W0:Y:S02]  /*0510*/  S2R R20, SR_LTMASK ;  /* 0x0000000000147919 */ /* 0x000e240000003900 */
[----:B0-----:R-:W-:-:S06]  /*0520*/  LOP3.LUT R20, R20, UR6, RZ, 0xc0, !PT ;  /* 0x0000000614147c12 */ /* 0x001fcc000f8ec0ff */
[----:B------:R-:W0:Y:S01]  /*0530*/  POPC R20, R20 ;  /* 0x0000001400147309 */ /* 0x000e220000000000 */
[----:B--2---:R-:W0:Y:S02]  /*0540*/  SHFL.IDX PT, R13, R17, R18, 0x1f ;  /* 0x00001f12110d7589 */ /* 0x004e2400000e0000 */
[----:B0-----:R-:W-:-:S05]  /*0550*/  IMAD.IADD R13, R13, 0x1, R20 ;  /* 0x000000010d0d7824 */ /* 0x001fca00078e0214 */
[----:B------:R-:W-:-:S13]  /*0560*/  ISETP.GT.AND P0, PT, R13, 0x270f, PT ;  /* 0x0000270f0d00780c */ /* 0x000fda0003f04270 */
[----:B------:R-:W-:Y:S05]  /*0570*/  @P0 BRA `(.L_x_4) ;  /* 0x0000001400100947 */ /* 0x000fea0003800000 */
[----:B------:R-:W0:Y:S01]  /*0580*/  MUFU.RSQ64H R27, R15 ;  /* 0x0000000f001b7308 */ /* 0x000e220000001c00 */
[----:B------:R-:W-:Y:S01]  /*0590*/  IADD3 R26, PT, PT, R15, -0x3500000, RZ ;  /* 0xfcb000000f1a7810 */ /* 0x000fe20007ffe0ff */
[----:B------:R-:W1:Y:S01]  /*05a0*/  LDC.64 R28, c[0x0][0x3c0] ;  /* 0x0000f000ff1c7b82 */ /* 0x000e620000000a00 */
[----:B------:R-:W-:Y:S01]  /*05b0*/  MOV R16, 0x0 ;  /* 0x0000000000107802 */ /* 0x000fe20000000f00 */
[----:B------:R-:W-:Y:S01]  /*05c0*/  IMAD.MOV.U32 R17, RZ, RZ, 0x3fd80000 ;  /* 0x3fd80000ff117424 */ /* 0x000fe200078e00ff */
[----:B------:R-:W-:Y:S01]  /*05d0*/  ISETP.GE.U32.AND P1, PT, R26, 0x7ca00000, PT ;  /* 0x7ca000001a00780c */ /* 0x000fe20003f26070 */
[----:B------:R-:W-:Y:S01]  /*05e0*/  BSSY.RECONVERGENT B1, `(.L_x_6) ;  /* 0x0000015000017945 */ /* 0x000fe20003800200 */
[----:B------:R-:W-:Y:S01]  /*05f0*/  ISETP.GE.AND P0, PT, R4, 0x1, PT ;  /* 0x000000010400780c */ /* 0x000fe20003f06270 */
[----:B0-----:R-:W-:-:S08]  /*0600*/  DMUL R18, R26, R26 ;  /* 0x0000001a1a127228 */ /* 0x001fd00000000000 */
[----:B------:R-:W-:-:S08]  /*0610*/  DFMA R18, R14, -R18, 1 ;  /* 0x3ff000000e12742b */ /* 0x000fd00000000812 */
[----:B------:R-:W-:Y:S02]  /*0620*/  DFMA R16, R18, R16, 0.5 ;  /* 0x3fe000001210742b */ /* 0x000fe40000000010 */
[----:B------:R-:W-:-:S08]  /*0630*/  DMUL R18, R26, R18 ;  /* 0x000000121a127228 */ /* 0x000fd00000000000 */
[----:B------:R-:W-:Y:S01]  /*0640*/  DFMA R16, R16, R18, R26 ;  /* 0x000000121010722b */ /* 0x000fe2000000001a */
[----:B------:R-:W-:-:S05]  /*0650*/  SHF.L.U32 R19, R13, 0x2, RZ ;  /* 0x000000020d137819 */ /* 0x000fca00000006ff */
[----:B-1----:R-:W-:Y:S02]  /*0660*/  IMAD.WIDE R28, R19, 0x4, R28 ;  /* 0x00000004131c7825 */ /* 0x002fe400078e021c */
[----:B------:R-:W-:Y:S02]  /*0670*/  DMUL R18, R14, R16 ;  /* 0x000000100e127228 */ /* 0x000fe40000000000 */
[----:B------:R-:W-:Y:S01]  /*0680*/  IADD3 R23, PT, PT, R17, -0x100000, RZ ;  /* 0xfff0000011177810 */ /* 0x000fe20007ffe0ff */
[----:B------:R-:W-:Y:S01]  /*0690*/  IMAD.MOV.U32 R22, RZ, RZ, R16 ;  /* 0x000000ffff167224 */ /* 0x000fe200078e0010 */
[----:B------:R0:W-:Y:S04]  /*06a0*/  STG.E desc[UR4][R28.64], R9 ;  /* 0x000000091c007986 */ /* 0x0001e8000c101904 */
[----:B------:R0:W-:Y:S01]  /*06b0*/  STG.E desc[UR4][R28.64+0x4], R3 ;  /* 0x000004031c007986 */ /* 0x0001e2000c101904 */
[----:B------:R-:W-:-:S08]  /*06c0*/  DFMA R20, R18, -R18, R14 ;  /* 0x800000121214722b */ /* 0x000fd0000000000e */
[----:B------:R-:W-:Y:S01]  /*06d0*/  DFMA R24, R20, R22, R18 ;  /* 0x000000161418722b */ /* 0x000fe20000000012 */
[----:B------:R-:W-:Y:S10]  /*06e0*/  @!P1 BRA `(.L_x_7) ;  /* 0x0000000000109947 */ /* 0x000ff40003800000 */
[----:B------:R-:W-:-:S07]  /*06f0*/  MOV R24, 0x710 ;  /* 0x0000071000187802 */ /* 0x000fce0000000f00 */
[----:B0---4-:R-:W-:Y:S05]  /*0700*/  CALL.REL.NOINC `($__internal_0_$__cuda_sm20_dsqrt_rn_f64_mediumpath_v1) ;  /* 0x0000001000c07944 */ /* 0x011fea0003c00000 */
[----:B------:R-:W-:Y:S02]  /*0710*/  MOV R24, R16 ;  /* 0x0000001000187202 */ /* 0x000fe40000000f00 */
[----:B------:R-:W-:-:S07]  /*0720*/  MOV R25, R17 ;  /* 0x0000001100197202 */ /* 0x000fce0000000f00 */
.L_x_7:
[----:B------:R-:W-:Y:S05]  /*0730*/  BSYNC.RECONVERGENT B1 ;  /* 0x0000000000017941 */ /* 0x000fea0003800200 */
.L_x_6:
[----:B------:R-:W1:Y:S01]  /*0740*/  LDC.64 R14, c[0x0][0x3b0] ;  /* 0x0000ec00ff0e7b82 */ /* 0x000e620000000a00 */
[----:B------:R-:W2:Y:S02]  /*0750*/  F2I.F64.TRUNC R25, R24 ;  /* 0x0000001800197311 */ /* 0x000ea4000030d100 */
[----:B--2---:R3:W-:Y:S01]  /*0760*/  STG.E desc[UR4][R28.64+0x8], R25 ;  /* 0x000008191c007986 */ /* 0x0047e2000c101904 */
[----:B-1----:R-:W-:-:S06]  /*0770*/  IMAD.WIDE R30, R30, 0x4, R14 ;  /* 0x000000041e1e7825 */ /* 0x002fcc00078e020e */
[----:B------:R-:W2:Y:S04]  /*0780*/  LDG.E R31, desc[UR4][R30.64] ;  /* 0x000000041e1f7981 */ /* 0x000ea8000c1e1900 */
[----:B--2---:R3:W-:Y:S01]  /*0790*/  STG.E desc[UR4][R28.64+0xc], R31 ;  /* 0x00000c1f1c007986 */ /* 0x0047e2000c101904 */
[----:B------:R-:W-:Y:S05]  /*07a0*/  @!P0 BRA `(.L_x_4) ;  /* 0x0000001000848947 */ /* 0x000fea0003800000 */
[-C--:B------:R-:W-:Y:S01]  /*07b0*/  IABS R18, R7.reuse ;  /* 0x0000000700127213 */ /* 0x080fe20000000000 */
[----:B------:R-:W-:Y:S01]  /*07c0*/  HFMA2 R21, -RZ, RZ, 0, 0 ;  /* 0x00000000ff157431 */ /* 0x000fe200000001ff */
[----:B------:R-:W-:Y:S01]  /*07d0*/  IABS R19, R7 ;  /* 0x0000000700137213 */ /* 0x000fe20000000000 */
[----:B------:R-:W-:Y:S01]  /*07e0*/  IMAD R13, R4, R13, RZ ;  /* 0x0000000d040d7224 */ /* 0x000fe200078e02ff */
[----:B------:R-:W1:Y:S01]  /*07f0*/  I2F.RP R16, R18 ;  /* 0x0000001200107306 */ /* 0x000e620000209400 */
[----:B------:R-:W-:Y:S02]  /*0800*/  ISETP.GE.AND P2, PT, R31, RZ, PT ;  /* 0x000000ff1f00720c */ /* 0x000fe40003f46270 */
[----:B------:R-:W-:-:S05]  /*0810*/  IADD3 R19, PT, PT, RZ, -R19, RZ ;  /* 0x80000013ff137210 */ /* 0x000fca0007ffe0ff */
[----:B-1----:R-:W1:Y:S02]  /*0820*/  MUFU.RCP R16, R16 ;  /* 0x0000001000107308 */ /* 0x002e640000001000 */
[----:B-1----:R-:W-:Y:S01]  /*0830*/  VIADD R14, R16, 0xffffffe ;  /* 0x0ffffffe100e7836 */ /* 0x002fe20000000000 */
[----:B------:R-:W-:-:S05]  /*0840*/  IABS R16, R31 ;  /* 0x0000001f00107213 */ /* 0x000fca0000000000 */
[----:B------:R1:W2:Y:S02]  /*0850*/  F2I.FTZ.U32.TRUNC.NTZ R15, R14 ;  /* 0x0000000e000f7305 */ /* 0x0002a4000021f000 */
[----:B-1----:R-:W-:Y:S01]  /*0860*/  IMAD.MOV.U32 R14, RZ, RZ, RZ ;  /* 0x000000ffff0e7224 */ /* 0x002fe200078e00ff */
[----:B--2---:R-:W-:-:S05]  /*0870*/  IADD3 R17, PT, PT, RZ, -R15, RZ ;  /* 0x8000000fff117210 */ /* 0x004fca0007ffe0ff */
[----:B------:R-:W-:-:S04]  /*0880*/  IMAD R17, R17, R18, RZ ;  /* 0x0000001211117224 */ /* 0x000fc800078e02ff */
[----:B------:R-:W-:Y:S01]  /*0890*/  IMAD.HI.U32 R15, R15, R17, R14 ;  /* 0x000000110f0f7227 */ /* 0x000fe200078e000e */
[----:B------:R-:W-:-:S05]  /*08a0*/  MOV R17, R19 ;  /* 0x0000001300117202 */ /* 0x000fca0000000f00 */
[----:B------:R-:W-:-:S04]  /*08b0*/  IMAD.HI.U32 R15, R15, R16, RZ ;  /* 0x000000100f0f7227 */ /* 0x000fc800078e00ff */
[----:B------:R-:W-:-:S05]  /*08c0*/  IMAD R15, R15, R17, R16 ;  /* 0x000000110f0f7224 */ /* 0x000fca00078e0210 */
[----:B------:R-:W-:-:S13]  /*08d0*/  ISETP.GT.U32.AND P0, PT, R18, R15, PT ;  /* 0x0000000f1200720c */ /* 0x000fda0003f04070 */
[----:B------:R-:W-:Y:S02]  /*08e0*/  @!P0 IADD3 R15, PT, PT, R15, -R18, RZ ;  /* 0x800000120f0f8210 */ /* 0x000fe40007ffe0ff */
[----:B------:R-:W-:Y:S02]  /*08f0*/  ISETP.NE.AND P0, PT, R7, RZ, PT ;  /* 0x000000ff0700720c */ /* 0x000fe40003f05270 */
[----:B------:R-:W-:-:S13]  /*0900*/  ISETP.GT.U32.AND P1, PT, R18, R15, PT ;  /* 0x0000000f1200720c */ /* 0x000fda0003f24070 */
[----:B------:R-:W-:Y:S01]  /*0910*/  @!P1 IMAD.IADD R15, R15, 0x1, -R18 ;  /* 0x000000010f0f9824 */ /* 0x000fe200078e0a12 */
[----:B------:R-:W-:-:S04]  /*0920*/  ISETP.GE.U32.AND P1, PT, R4, 0x4, PT ;  /* 0x000000040400780c */ /* 0x000fc80003f26070 */
[----:B------:R-:W-:Y:S02]  /*0930*/  @!P2 IADD3 R15, PT, PT, -R15, RZ, RZ ;  /* 0x000000ff0f0fa210 */ /* 0x000fe40007ffe1ff */
[----:B------:R-:W-:-:S05]  /*0940*/  @!P0 LOP3.LUT R15, RZ, R7, RZ, 0x33, !PT ;  /* 0x00000007ff0f8212 */ /* 0x000fca00078e33ff */
[----:B----4-:R-:W-:Y:S02]  /*0950*/  IMAD R26, R5, R15, RZ ;  /* 0x0000000f051a7224 */ /* 0x010fe400078e02ff */
[----:B------:R-:W-:Y:S05]  /*0960*/  @!P1 BRA `(.L_x_8) ;  /* 0x0000000c00849947 */ /* 0x000fea0003800000 */
[----:B------:R-:W1:Y:S01]  /*0970*/  LDC.64 R14, c[0x0][0x398] ;  /* 0x0000e600ff0e7b82 */ /* 0x000e620000000a00 */
[----:B------:R-:W-:Y:S02]  /*0980*/  LOP3.LUT R27, R4, 0x7ffffffc, RZ, 0xc0, !PT ;  /* 0x7ffffffc041b7812 */ /* 0x000fe400078ec0ff */
[----:B0--3--:R-:W-:-:S03]  /*0990*/  MOV R29, R13 ;  /* 0x0000000d001d7202 */ /* 0x009fc60000000f00 */
[----:B------:R-:W-:Y:S01]  /*09a0*/  IMAD.MOV R28, RZ, RZ, -R27 ;  /* 0x000000ffff1c7224 */ /* 0x000fe200078e0a1b */
[----:B-1----:R-:W-:-:S04]  /*09b0*/  LEA R14, P0, R10, R14, 0x2 ;  /* 0x0000000e0a0e7211 */ /* 0x002fc800078010ff */
[----:B------:R-:W-:Y:S02]  /*09c0*/  LEA.HI.X R15, R10, R15, RZ, 0x2, P0 ;  /* 0x0000000f0a0f7211 */ /* 0x000fe400000f14ff */
[----:B------:R-:W-:Y:S02]  /*09d0*/  ISETP.GE.AND P0, PT, R28, RZ, PT ;  /* 0x000000ff1c00720c */ /* 0x000fe40003f06270 */
[----:B------:R-:W-:-:S04]  /*09e0*/  IADD3 R14, P1, PT, R14, 0x8, RZ ;  /* 0x000000080e0e7810 */ /* 0x000fc80007f3e0ff */
[----:B------:R-:W-:-:S07]  /*09f0*/  IADD3.X R15, PT, PT, RZ, R15, RZ, P1, !PT ;  /* 0x0000000fff0f7210 */ /* 0x000fce0000ffe4ff */
[----:B------:R-:W-:Y:S05]  /*0a00*/  @P0 BRA `(.L_x_9) ;  /* 0x0000000800d40947 */ /* 0x000fea0003800000 */
[----:B------:R-:W-:Y:S01]  /*0a10*/  IMAD.MOV R16, RZ, RZ, -R28 ;  /* 0x000000ffff107224 */ /* 0x000fe200078e0a1c */
[----:B------:R-:W-:-:S04]  /*0a20*/  PLOP3.LUT P0, PT, PT, PT, PT, 0x80, 0x8 ;  /* 0x000000000008781c */ /* 0x000fc80003f0f070 */
[----:B------:R-:W-:-:S13]  /*0a30*/  ISETP.GT.AND P1, PT, R16, 0xc, PT ;  /* 0x0000000c1000780c */ /* 0x000fda0003f24270 */
[----:B------:R-:W-:Y:S05]  /*0a40*/  @!P1 BRA `(.L_x_10) ;  /* 0x0000000400c49947 */ /* 0x000fea0003800000 */
[----:B------:R-:W-:-:S13]  /*0a50*/  PLOP3.LUT P0, PT, PT, PT, PT, 0x8, 0x80 ;  /* 0x000000000080781c */ /* 0x000fda0003f0e170 */
.L_x_11:
[----:B-1----:R-:W2:Y:S01]  /*0a60*/  LDG.E R19, desc[UR4][R14.64+-0x8] ;  /* 0xfffff8040e137981 */ /* 0x002ea2000c1e1900 */
[----:B------:R-:W0:Y:S01]  /*0a70*/  LDC.64 R16, c[0x0][0x3b8] ;  /* 0x0000ee00ff107b82 */ /* 0x000e220000000a00 */
[----:B--2---:R-:W-:-:S05]  /*0a80*/  IADD3 R19, PT, PT, R26, R19, RZ ;  /* 0x000000131a137210 */ /* 0x004fca0007ffe0ff */
[----:B------:R-:W-:-:S04]  /*0a90*/  IMAD R19, R0, R19, R9 ;  /* 0x0000001300137224 */ /* 0x000fc800078e0209 */
[----:B0-----:R-:W-:Y:S02]  /*0aa0*/  IMAD.WIDE R24, R19, 0x4, R16 ;  /* 0x0000000413187825 */ /* 0x001fe400078e0210 */
[----:B------:R-:W0:Y:S03]  /*0ab0*/  LDC.64 R18, c[0x0][0x3d0] ;  /* 0x0000f400ff127b82 */ /* 0x000e260000000a00 */
[----:B------:R-:W2:Y:S01]  /*0ac0*/  LDG.E R31, desc[UR4][R24.64] ;  /* 0x00000004181f7981 */ /* 0x000ea2000c1e1900 */
[----:B0-----:R-:W-:-:S05]  /*0ad0*/  IMAD.WIDE R22, R29, 0x4, R18 ;  /* 0x000000041d167825 */ /* 0x001fca00078e0212 */
[----:B--2---:R0:W-:Y:S04]  /*0ae0*/  STG.E desc[UR4][R22.64], R31 ;  /* 0x0000001f16007986 */ /* 0x0041e8000c101904 */
[----:B------:R-:W2:Y:S02]  /*0af0*/  LDG.E R21, desc[UR4][R14.64+-0x4] ;  /* 0xfffffc040e157981 */ /* 0x000ea4000c1e1900 */
[----:B--2---:R-:W-:-:S05]  /*0b00*/  IADD3 R21, PT, PT, R26, R21, RZ ;  /* 0x000000151a157210 */ /* 0x004fca0007ffe0ff */
[----:B------:R-:W-:-:S04]  /*0b10*/  IMAD R21, R0, R21, R9 ;  /* 0x0000001500157224 */ /* 0x000fc800078e0209 */
[----:B------:R-:W-:-:S05]  /*0b20*/  IMAD.WIDE R20, R21, 0x4, R16 ;  /* 0x0000000415147825 */ /* 0x000fca00078e0210 */
[----:B------:R-:W2:Y:S04]  /*0b30*/  LDG.E R33, desc[UR4][R20.64] ;  /* 0x0000000414217981 */ /* 0x000ea8000c1e1900 */
[----:B--2---:R-:W-:Y:S04]  /*0b40*/  STG.E desc[UR4][R22.64+0x4], R33 ;  /* 0x0000042116007986 */ /* 0x004fe8000c101904 */
[----:B------:R-:W2:Y:S02]  /*0b50*/  LDG.E R35, desc[UR4][R14.64] ;  /* 0x000000040e237981 */ /* 0x000ea4000c1e1900 */
[----:B--2---:R-:W-:-:S04]  /*0b60*/  IMAD.IADD R35, R26, 0x1, R35 ;  /* 0x000000011a237824 */ /* 0x004fc800078e0223 */
[----:B------:R-:W-:-:S04]  /*0b70*/  IMAD R25, R0, R35, R9 ;  /* 0x0000002300197224 */ /* 0x000fc800078e0209 */
[----:B------:R-:W-:-:S06]  /*0b80*/  IMAD.WIDE R24, R25, 0x4, R16 ;  /* 0x0000000419187825 */ /* 0x000fcc00078e0210 */
[----:B------:R-:W2:Y:S04]  /*0b90*/  LDG.E R25, desc[UR4][R24.64] ;  /* 0x0000000418197981 */ /* 0x000ea8000c1e1900 */
[----:B--2---:R1:W-:Y:S04]  /*0ba0*/  STG.E desc[UR4][R22.64+0x8], R25 ;  /* 0x0000081916007986 */ /* 0x0043e8000c101904 */
[----:B0-----:R-:W2:Y:S02]  /*0bb0*/  LDG.E R31, desc[UR4][R14.64+0x4] ;  /* 0x000004040e1f7981 */ /* 0x001ea4000c1e1900 */
[----:B--2---:R-:W-:-:S05]  /*0bc0*/  IADD3 R31, PT, PT, R26, R31, RZ ;  /* 0x0000001f1a1f7210 */ /* 0x004fca0007ffe0ff */
[----:B------:R-:W-:-:S04]  /*0bd0*/  IMAD R31, R0, R31, R9 ;  /* 0x0000001f001f7224 */ /* 0x000fc800078e0209 */
[----:B------:R-:W-:-:S06]  /*0be0*/  IMAD.WIDE R20, R31, 0x4, R16 ;  /* 0x000000041f147825 */ /* 0x000fcc00078e0210 */
[----:B------:R-:W2:Y:S04]  /*0bf0*/  LDG.E R21, desc[UR4][R20.64] ;  /* 0x0000000414157981 */ /* 0x000ea8000c1e1900 */
[----:B--2---:R0:W-:Y:S04]  /*0c00*/  STG.E desc[UR4][R22.64+0xc], R21 ;  /* 0x00000c1516007986 */ /* 0x0041e8000c101904 */
[----:B------:R-:W2:Y:S02]  /*0c10*/  LDG.E R31, desc[UR4][R14.64+0x8] ;  /* 0x000008040e1f7981 */ /* 0x000ea4000c1e1900 */
[----:B--2---:R-:W-:-:S05]  /*0c20*/  IADD3 R31, PT, PT, R26, R31, RZ ;  /* 0x0000001f1a1f7210 */ /* 0x004fca0007ffe0ff */
[----:B------:R-:W-:-:S04]  /*0c30*/  IMAD R31, R0, R31, R9 ;  /* 0x0000001f001f7224 */ /* 0x000fc800078e0209 */
[----:B------:R-:W-:-:S06]  /*0c40*/  IMAD.WIDE R30, R31, 0x4, R16 ;  /* 0x000000041f1e7825 */ /* 0x000fcc00078e0210 */
[----:B------:R-:W2:Y:S01]  /*0c50*/  LDG.E R31, desc[UR4][R30.64] ;  /* 0x000000041e1f7981 */ /* 0x000ea2000c1e1900 */
[----:B-1----:R-:W-:-:S05]  /*0c60*/  IADD3 R25, PT, PT, R29, 0x4, RZ ;  /* 0x000000041d197810 */ /* 0x002fca0007ffe0ff */
[----:B------:R-:W-:-:S05]  /*0c70*/  IMAD.WIDE R24, R25, 0x4, R18 ;  /* 0x0000000419187825 */ /* 0x000fca00078e0212 */
[----:B--2---:R1:W-:Y:S04]  /*0c80*/  STG.E desc[UR4][R24.64], R31 ;  /* 0x0000001f18007986 */ /* 0x0043e8000c101904 */
[----:B------:R-:W2:Y:S02]  /*0c90*/  LDG.E R33, desc[UR4][R14.64+0xc] ;  /* 0x00000c040e217981 */ /* 0x000ea4000c1e1900 */
[----:B--2---:R-:W-:-:S04]  /*0ca0*/  IMAD.IADD R33, R26, 0x1, R33 ;  /* 0x000000011a217824 */ /* 0x004fc800078e0221 */
[----:B0-----:R-:W-:-:S04]  /*0cb0*/  IMAD R21, R0, R33, R9 ;  /* 0x0000002100157224 */ /* 0x001fc800078e0209 */
[----:B------:R-:W-:-:S05]  /*0cc0*/  IMAD.WIDE R20, R21, 0x4, R16 ;  /* 0x0000000415147825 */ /* 0x000fca00078e0210 */
[----:B------:R-:W2:Y:S04]  /*0cd0*/  LDG.E R33, desc[UR4][R20.64] ;  /* 0x0000000414217981 */ /* 0x000ea8000c1e1900 */
[----:B--2---:R-:W-:Y:S04]  /*0ce0*/  STG.E desc[UR4][R24.64+0x4], R33 ;  /* 0x0000042118007986 */ /* 0x004fe8000c101904 */
[----:B------:R-:W2:Y:S02]  /*0cf0*/  LDG.E R23, desc[UR4][R14.64+0x10] ;  /* 0x000010040e177981 */ /* 0x000ea4000c1e1900 */
[----:B--2---:R-:W-:-:S05]  /*0d00*/  IADD3 R23, PT, PT, R26, R23, RZ ;  /* 0x000000171a177210 */ /* 0x004fca0007ffe0ff */
[----:B------:R-:W-:-:S04]  /*0d10*/  IMAD R23, R0, R23, R9 ;  /* 0x0000001700177224 */ /* 0x000fc800078e0209 */
[----:B------:R-:W-:-:S06]  /*0d20*/  IMAD.WIDE R22, R23, 0x4, R16 ;  /* 0x0000000417167825 */ /* 0x000fcc00078e0210 */
[----:B------:R-:W2:Y:S04]  /*0d30*/  LDG.E R23, desc[UR4][R22.64] ;  /* 0x0000000416177981 */ /* 0x000ea8000c1e1900 */
[----:B--2---:R0:W-:Y:S04]  /*0d40*/  STG.E desc[UR4][R24.64+0x8], R23 ;  /* 0x0000081718007986 */ /* 0x0041e8000c101904 */
[----:B-1----:R-:W2:Y:S02]  /*0d50*/  LDG.E R31, desc[UR4][R14.64+0x14] ;  /* 0x000014040e1f7981 */ /* 0x002ea4000c1e1900 */
        /* <DEDUP_REMOVED lines=10> */
[----:B0-----:R-:W-:-:S04]  /*0e00*/  VIADD R23, R29, 0x8 ;  /* 0x000000081d177836 */ /* 0x001fc80000000000 */
[----:B------:R-:W-:-:S05]  /*0e10*/  IMAD.WIDE R22, R23, 0x4, R18 ;  /* 0x0000000417167825 */ /* 0x000fca00078e0212 */
[----:B--2---:R0:W-:Y:S04]  /*0e20*/  STG.E desc[UR4][R22.64], R31 ;  /* 0x0000001f16007986 */ /* 0x0041e8000c101904 */
[----:B------:R-:W2:Y:S02]  /*0e30*/  LDG.E R33, desc[UR4][R14.64+0x1c] ;  /* 0x00001c040e217981 */ /* 0x000ea4000c1e1900 */
[----:B--2---:R-:W-:-:S05]  /*0e40*/  IADD3 R33, PT, PT, R26, R33, RZ ;  /* 0x000000211a217210 */ /* 0x004fca0007ffe0ff */
[----:B-1----:R-:W-:-:S04]  /*0e50*/  IMAD R21, R0, R33, R9 ;  /* 0x0000002100157224 */ /* 0x002fc800078e0209 */
        /* <DEDUP_REMOVED lines=16> */
[----:B--2---:R-:W-:-:S04]  /*0f60*/  IMAD.IADD R31, R26, 0x1, R31 ;  /* 0x000000011a1f7824 */ /* 0x004fc800078e021f */
[----:B------:R-:W-:-:S04]  /*0f70*/  IMAD R31, R0, R31, R9 ;  /* 0x0000001f001f7224 */ /* 0x000fc800078e0209 */
[----:B------:R-:W-:-:S06]  /*0f80*/  IMAD.WIDE R30, R31, 0x4, R16 ;  /* 0x000000041f1e7825 */ /* 0x000fcc00078e0210 */
[----:B------:R-:W2:Y:S01]  /*0f90*/  LDG.E R31, desc[UR4][R30.64] ;  /* 0x000000041e1f7981 */ /* 0x000ea2000c1e1900 */
[----:B-1----:R-:W-:-:S05]  /*0fa0*/  IADD3 R25, PT, PT, R29, 0xc, RZ ;  /* 0x0000000c1d197810 */ /* 0x002fca0007ffe0ff */
[----:B------:R-:W-:-:S05]  /*0fb0*/  IMAD.WIDE R24, R25, 0x4, R18 ;  /* 0x0000000419187825 */ /* 0x000fca00078e0212 */
[----:B--2---:R1:W-:Y:S04]  /*0fc0*/  STG.E desc[UR4][R24.64], R31 ;  /* 0x0000001f18007986 */ /* 0x0043e8000c101904 */
[----:B------:R-:W2:Y:S02]  /*0fd0*/  LDG.E R19, desc[UR4][R14.64+0x2c] ;  /* 0x00002c040e137981 */ /* 0x000ea4000c1e1900 */
[----:B--2---:R-:W-:-:S05]  /*0fe0*/  IADD3 R19, PT, PT, R26, R19, RZ ;  /* 0x000000131a137210 */ /* 0x004fca0007ffe0ff */
[----:B------:R-:W-:-:S04]  /*0ff0*/  IMAD R19, R0, R19, R9 ;  /* 0x0000001300137224 */ /* 0x000fc800078e0209 */
[----:B0-----:R-:W-:-:S06]  /*1000*/  IMAD.WIDE R20, R19, 0x4, R16 ;  /* 0x0000000413147825 */ /* 0x001fcc00078e0210 */
[----:B------:R-:W2:Y:S04]  /*1010*/  LDG.E R21, desc[UR4][R20.64] ;  /* 0x0000000414157981 */ /* 0x000ea8000c1e1900 */
[----:B--2---:R1:W-:Y:S04]  /*1020*/  STG.E desc[UR4][R24.64+0x4], R21 ;  /* 0x0000041518007986 */ /* 0x0043e8000c101904 */
[----:B------:R-:W2:Y:S02]  /*1030*/  LDG.E R19, desc[UR4][R14.64+0x30] ;  /* 0x000030040e137981 */ /* 0x000ea4000c1e1900 */
        /* <DEDUP_REMOVED lines=10> */
[----:B------:R-:W-:Y:S02]  /*10e0*/  IADD3 R28, PT, PT, R28, 0x10, RZ ;  /* 0x000000101c1c7810 */ /* 0x000fe40007ffe0ff */
[----:B------:R-:W-:Y:S02]  /*10f0*/  IADD3 R14, P2, PT, R14, 0x40, RZ ;  /* 0x000000400e0e7810 */ /* 0x000fe40007f5e0ff */
[----:B------:R-:W-:Y:S02]  /*1100*/  ISETP.GE.AND P1, PT, R28, -0xc, PT ;  /* 0xfffffff41c00780c */ /* 0x000fe40003f26270 */
[----:B------:R-:W-:Y:S02]  /*1110*/  IADD3.X R15, PT, PT, RZ, R15, RZ, P2, !PT ;  /* 0x0000000fff0f7210 */ /* 0x000fe400017fe4ff */
[----:B------:R-:W-:Y:S01]  /*1120*/  IADD3 R29, PT, PT, R29, 0x10, RZ ;  /* 0x000000101d1d7810 */ /* 0x000fe20007ffe0ff */
[----:B--2---:R1:W-:Y:S08]  /*1130*/  STG.E desc[UR4][R24.64+0xc], R17 ;  /* 0x00000c1118007986 */ /* 0x0043f0000c101904 */
[----:B------:R-:W-:Y:S05]  /*1140*/  @!P1 BRA `(.L_x_11) ;  /* 0xfffffff800449947 */ /* 0x000fea000383ffff */
[----:B-1----:R-:W-:-:S07]  /*1150*/  IMAD.MOV.U32 R21, RZ, RZ, R27 ;  /* 0x000000ffff157224 */ /* 0x002fce00078e001b */
.L_x_10:
[----:B------:R-:W-:-:S04]  /*1160*/  IADD3 R16, PT, PT, -R28, RZ, RZ ;  /* 0x000000ff1c107210 */ /* 0x000fc80007ffe1ff */
[----:B------:R-:W-:-:S13]  /*1170*/  ISETP.GT.AND P1, PT, R16, 0x4, PT ;  /* 0x000000041000780c */ /* 0x000fda0003f24270 */
[----:B------:R-:W-:Y:S05]  /*1180*/  @!P1 BRA `(.L_x_12) ;  /* 0x0000000000ec9947 */ /* 0x000fea0003800000 */
[----:B------:R-:W2:Y:S01]  /*1190*/  LDG.E R17, desc[UR4][R14.64+-0x8] ;  /* 0xfffff8040e117981 */ /* 0x000ea2000c1e1900 */
        /* <DEDUP_REMOVED lines=33> */
[----:B--2---:R-:W-:Y:S04]  /*13b0*/  STG.E desc[UR4][R24.64], R31 ;  /* 0x0000001f18007986 */ /* 0x004fe8000c101904 */
[----:B------:R-:W2:Y:S02]  /*13c0*/  LDG.E R17, desc[UR4][R14.64+0xc] ;  /* 0x00000c040e117981 */ /* 0x000ea4000c1e1900 */
[----:B--2---:R-:W-:-:S04]  /*13d0*/  IMAD.IADD R17, R26, 0x1, R17 ;  /* 0x000000011a117824 */ /* 0x004fc800078e0211 */
        /* <DEDUP_REMOVED lines=15> */
[----:B------:R-:W-:Y:S01]  /*14d0*/  IADD3 R14, P1, PT, R14, 0x20, RZ ;  /* 0x000000200e0e7810 */ /* 0x000fe20007f3e0ff */
[----:B------:R-:W-:Y:S01]  /*14e0*/  VIADD R28, R28, 0x8 ;  /* 0x000000081c1c7836 */ /* 0x000fe20000000000 */
[----:B------:R-:W-:Y:S02]  /*14f0*/  PLOP3.LUT P0, PT, PT, PT, PT, 0x8, 0x80 ;  /* 0x000000000080781c */ /* 0x000fe40003f0e170 */
[----:B------:R-:W-:Y:S02]  /*1500*/  IADD3.X R15, PT, PT, RZ, R15, RZ, P1, !PT ;  /* 0x0000000fff0f7210 */ /* 0x000fe40000ffe4ff */
[----:B0-----:R-:W-:Y:S02]  /*1510*/  MOV R21, R27 ;  /* 0x0000001b00157202 */ /* 0x001fe40000000f00 */
[----:B------:R-:W-:Y:S01]  /*1520*/  IADD3 R29, PT, PT, R29, 0x8, RZ ;  /* 0x000000081d1d7810 */ /* 0x000fe20007ffe0ff */
[----:B--2---:R1:W-:Y:S06]  /*1530*/  STG.E desc[UR4][R24.64+0xc], R19 ;  /* 0x00000c1318007986 */ /* 0x0043ec000c101904 */
.L_x_12:
[----:B------:R-:W-:-:S13]  /*1540*/  ISETP.NE.OR P0, PT, R28, RZ, P0 ;  /* 0x000000ff1c00720c */ /* 0x000fda0000705670 */
[----:B------:R-:W-:Y:S05]  /*1550*/  @!P0 BRA `(.L_x_8) ;  /* 0x0000000000888947 */ /* 0x000fea0003800000 */
.L_x_9:
[----:B-12---:R-:W2:Y:S01]  /*1560*/  LDG.E R19, desc[UR4][R14.64+-0x8] ;  /* 0xfffff8040e137981 */ /* 0x006ea2000c1e1900 */
        /* <DEDUP_REMOVED lines=9> */
[----:B--2---:R-:W-:-:S04]  /*1600*/  IMAD.IADD R23, R26, 0x1, R23 ;  /* 0x000000011a177824 */ /* 0x004fc800078e0217 */
[----:B------:R-:W-:-:S04]  /*1610*/  IMAD R23, R0, R23, R9 ;  /* 0x0000001700177224 */ /* 0x000fc800078e0209 */
[----:B------:R-:W-:-:S06]  /*1620*/  IMAD.WIDE R22, R23, 0x4, R16 ;  /* 0x0000000417167825 */ /* 0x000fcc00078e0210 */
[----:B------:R-:W2:Y:S04]  /*1630*/  LDG.E R23, desc[UR4][R22.64] ;  /* 0x0000000416177981 */ /* 0x000ea8000c1e1900 */
[----:B--2---:R2:W-:Y:S04]  /*1640*/  STG.E desc[UR4][R18.64+0x4], R23 ;  /* 0x0000041712007986 */ /* 0x0045e8000c101904 */
[----:B------:R-:W3:Y:S02]  /*1650*/  LDG.E R31, desc[UR4][R14.64] ;  /* 0x000000040e1f7981 */ /* 0x000ee4000c1e1900 */
[----:B---3--:R-:W-:-:S05]  /*1660*/  IADD3 R31, PT, PT, R26, R31, RZ ;  /* 0x0000001f1a1f7210 */ /* 0x008fca0007ffe0ff */
[----:B------:R-:W-:-:S04]  /*1670*/  IMAD R21, R0, R31, R9 ;  /* 0x0000001f00157224 */ /* 0x000fc800078e0209 */
[----:B------:R-:W-:-:S06]  /*1680*/  IMAD.WIDE R20, R21, 0x4, R16 ;  /* 0x0000000415147825 */ /* 0x000fcc00078e0210 */
[----:B------:R-:W3:Y:S04]  /*1690*/  LDG.E R21, desc[UR4][R20.64] ;  /* 0x0000000414157981 */ /* 0x000ee8000c1e1900 */
[----:B---3--:R2:W-:Y:S04]  /*16a0*/  STG.E desc[UR4][R18.64+0x8], R21 ;  /* 0x0000081512007986 */ /* 0x0085e8000c101904 */
[----:B0-----:R-:W3:Y:S02]  /*16b0*/  LDG.E R25, desc[UR4][R14.64+0x4] ;  /* 0x000004040e197981 */ /* 0x001ee4000c1e1900 */
[----:B---3--:R-:W-:-:S05]  /*16c0*/  IADD3 R25, PT, PT, R26, R25, RZ ;  /* 0x000000191a197210 */ /* 0x008fca0007ffe0ff */
[----:B------:R-:W-:-:S04]  /*16d0*/  IMAD R25, R0, R25, R9 ;  /* 0x0000001900197224 */ /* 0x000fc800078e0209 */
[----:B------:R-:W-:-:S06]  /*16e0*/  IMAD.WIDE R16, R25, 0x4, R16 ;  /* 0x0000000419107825 */ /* 0x000fcc00078e0210 */
[----:B------:R-:W3:Y:S01]  /*16f0*/  LDG.E R17, desc[UR4][R16.64] ;  /* 0x0000000410117981 */ /* 0x000ee2000c1e1900 */
[----:B------:R-:W-:Y:S02]  /*1700*/  IADD3 R28, PT, PT, R28, 0x4, RZ ;  /* 0x000000041c1c7810 */ /* 0x000fe40007ffe0ff */
[----:B------:R-:W-:Y:S02]  /*1710*/  IADD3 R14, P1, PT, R14, 0x10, RZ ;  /* 0x000000100e0e7810 */ /* 0x000fe40007f3e0ff */
[----:B------:R-:W-:Y:S02]  /*1720*/  ISETP.NE.AND P0, PT, R28, RZ, PT ;  /* 0x000000ff1c00720c */ /* 0x000fe40003f05270 */
[----:B------:R-:W-:Y:S01]  /*1730*/  IADD3 R29, PT, PT, R29, 0x4, RZ ;  /* 0x000000041d1d7810 */ /* 0x000fe20007ffe0ff */
[----:B------:R-:W-:Y:S01]  /*1740*/  IMAD.X R15, RZ, RZ, R15, P1 ;  /* 0x000000ffff0f7224 */ /* 0x000fe200008e060f */
[----:B---3--:R2:W-:Y:S09]  /*1750*/  STG.E desc[UR4][R18.64+0xc], R17 ;  /* 0x00000c1112007986 */ /* 0x0085f2000c101904 */
[----:B------:R-:W-:Y:S05]  /*1760*/  @P0 BRA `(.L_x_9) ;  /* 0xfffffffc007c0947 */ /* 0x000fea000383ffff */
[----:B--2---:R-:W-:-:S07]  /*1770*/  MOV R21, R27 ;  /* 0x0000001b00157202 */ /* 0x004fce0000000f00 */
.L_x_8:
[----:B------:R-:W-:-:S13]  /*1780*/  ISETP.NE.AND P0, PT, R11, RZ, PT ;  /* 0x000000ff0b00720c */ /* 0x000fda0003f05270 */
[----:B------:R-:W-:Y:S05]  /*1790*/  @!P0 BRA `(.L_x_4) ;  /* 0x0000000000888947 */ /* 0x000fea0003800000 */
[----:B-1----:R-:W1:Y:S01]  /*17a0*/  LDC.64 R18, c[0x0][0x398] ;  /* 0x0000e600ff127b82 */ /* 0x002e620000000a00 */
[----:B------:R-:W-:-:S05]  /*17b0*/  IADD3 R15, PT, PT, R10, R21, RZ ;  /* 0x000000150a0f7210 */ /* 0x000fca0007ffe0ff */
[----:B-1----:R-:W-:Y:S02]  /*17c0*/  IMAD.WIDE.U32 R18, R15, 0x4, R18 ;  /* 0x000000040f127825 */ /* 0x002fe400078e0012 */
[----:B------:R-:W1:Y:S04]  /*17d0*/  LDC.64 R14, c[0x0][0x3b8] ;  /* 0x0000ee00ff0e7b82 */ /* 0x000e680000000a00 */
[----:B------:R-:W2:Y:S02]  /*17e0*/  LDG.E R19, desc[UR4][R18.64] ;  /* 0x0000000412137981 */ /* 0x000ea4000c1e1900 */
[----:B--2---:R-:W-:-:S04]  /*17f0*/  IMAD.IADD R16, R26, 0x1, R19 ;  /* 0x000000011a107824 */ /* 0x004fc800078e0213 */
[----:B------:R-:W-:Y:S02]  /*1800*/  IMAD R23, R0, R16, R9 ;  /* 0x0000001000177224 */ /* 0x000fe400078e0209 */
[----:B------:R-:W2:Y:S02]  /*1810*/  LDC.64 R16, c[0x0][0x3d0] ;  /* 0x0000f400ff107b82 */ /* 0x000ea40000000a00 */
[----:B-1----:R-:W-:-:S06]  /*1820*/  IMAD.WIDE R22, R23, 0x4, R14 ;  /* 0x0000000417167825 */ /* 0x002fcc00078e020e */
[----:B------:R-:W4:Y:S01]  /*1830*/  LDG.E R23, desc[UR4][R22.64] ;  /* 0x0000000416177981 */ /* 0x000f22000c1e1900 */
[----:B------:R-:W-:Y:S02]  /*1840*/  IADD3 R13, PT, PT, R13, R21, RZ ;  /* 0x000000150d0d7210 */ /* 0x000fe40007ffe0ff */
[----:B------:R-:W-:-:S03]  /*1850*/  ISETP.NE.AND P0, PT, R11, 0x1, PT ;  /* 0x000000010b00780c */ /* 0x000fc60003f05270 */
[----:B--2---:R-:W-:-:S05]  /*1860*/  IMAD.WIDE R16, R13, 0x4, R16 ;  /* 0x000000040d107825 */ /* 0x004fca00078e0210 */
[----:B----4-:R1:W-:Y:S05]  /*1870*/  STG.E desc[UR4][R16.64], R23 ;  /* 0x0000001710007986 */ /* 0x0103ea000c101904 */
[----:B------:R-:W-:Y:S05]  /*1880*/  @!P0 BRA `(.L_x_4) ;  /* 0x00000000004c8947 */ /* 0x000fea0003800000 */
[----:B------:R-:W2:Y:S01]  /*1890*/  LDC.64 R18, c[0x0][0x398] ;  /* 0x0000e600ff127b82 */ /* 0x000ea20000000a00 */
[----:B------:R-:W-:-:S04]  /*18a0*/  IADD3 R21, P0, PT, R10, R21, RZ ;  /* 0x000000150a157210 */ /* 0x000fc80007f1e0ff */
[----:B------:R-:W-:Y:S02]  /*18b0*/  IADD3.X R20, PT, PT, RZ, RZ, RZ, P0, !PT ;  /* 0x000000ffff147210 */ /* 0x000fe400007fe4ff */
[----:B--2---:R-:W-:-:S04]  /*18c0*/  LEA R18, P0, R21, R18, 0x2 ;  /* 0x0000001215127211 */ /* 0x004fc800078010ff */
[----:B------:R-:W-:-:S05]  /*18d0*/  LEA.HI.X R19, R21, R19, R20, 0x2, P0 ;  /* 0x0000001315137211 */ /* 0x000fca00000f1414 */
[----:B------:R-:W2:Y:S02]  /*18e0*/  LDG.E R13, desc[UR4][R18.64+0x4] ;  /* 0x00000404120d7981 */ /* 0x000ea4000c1e1900 */
[----:B--2---:R-:W-:-:S05]  /*18f0*/  IADD3 R13, PT, PT, R26, R13, RZ ;  /* 0x0000000d1a0d7210 */ /* 0x004fca0007ffe0ff */
[----:B------:R-:W-:-:S04]  /*1900*/  IMAD R13, R0, R13, R9 ;  /* 0x0000000d000d7224 */ /* 0x000fc800078e0209 */
[----:B------:R-:W-:-:S06]  /*1910*/  IMAD.WIDE R20, R13, 0x4, R14 ;  /* 0x000000040d147825 */ /* 0x000fcc00078e020e */
[----:B------:R-:W2:Y:S01]  /*1920*/  LDG.E R21, desc[UR4][R20.64] ;  /* 0x0000000414157981 */ /* 0x000ea2000c1e1900 */
[----:B------:R-:W-:-:S03]  /*1930*/  ISETP.NE.AND P0, PT, R11, 0x2, PT ;  /* 0x000000020b00780c */ /* 0x000fc60003f05270 */
[----:B--2---:R2:W-:Y:S10]  /*1940*/  STG.E desc[UR4][R16.64+0x4], R21 ;  /* 0x0000041510007986 */ /* 0x0045f4000c101904 */
[----:B------:R-:W-:Y:S05]  /*1950*/  @!P0 BRA `(.L_x_4) ;  /* 0x0000000000188947 */ /* 0x000fea0003800000 */
[----:B------:R-:W4:Y:S02]  /*1960*/  LDG.E R19, desc[UR4][R18.64+0x8] ;  /* 0x0000080412137981 */ /* 0x000f24000c1e1900 */
[----:B----4-:R-:W-:-:S04]  /*1970*/  IMAD.IADD R26, R26, 0x1, R19 ;  /* 0x000000011a1a7824 */ /* 0x010fc800078e0213 */
[----:B------:R-:W-:-:S04]  /*1980*/  IMAD R13, R0, R26, R9 ;  /* 0x0000001a000d7224 */ /* 0x000fc800078e0209 */
[----:B------:R-:W-:-:S06]  /*1990*/  IMAD.WIDE R14, R13, 0x4, R14 ;  /* 0x000000040d0e7825 */ /* 0x000fcc00078e020e */
[----:B------:R-:W4:Y:S04]  /*19a0*/  LDG.E R15, desc[UR4][R14.64] ;  /* 0x000000040e0f7981 */ /* 0x000f28000c1e1900 */
[----:B----4-:R4:W-:Y:S02]  /*19b0*/  STG.E desc[UR4][R16.64+0x8], R15 ;  /* 0x0000080f10007986 */ /* 0x0109e4000c101904 */
.L_x_4:
[----:B------:R-:W-:Y:S05]  /*19c0*/  BSYNC.RECONVERGENT B0 ;  /* 0x0000000000007941 */ /* 0x000fea0003800200 */
.L_x_0:
[----:B0-----:R-:W-:-:S04]  /*19d0*/  IADD3 R9, PT, PT, R8, R9, RZ ;  /* 0x0000000908097210 */ /* 0x001fc80007ffe0ff */
[----:B------:R-:W-:-:S13]  /*19e0*/  ISETP.GE.AND P0, PT, R9, R2, PT ;  /* 0x000000020900720c */ /* 0x000fda0003f06270 */
[----:B------:R-:W-:Y:S05]  /*19f0*/  @!P0 BRA `(.L_x_13) ;  /* 0xffffffe800008947 */ /* 0x000fea000383ffff */
[----:B------:R-:W-:Y:S05]  /*1a00*/  EXIT ;  /* 0x000000000000794d */ /* 0x000fea0003800000 */
        .weak           $__internal_0_$__cuda_sm20_dsqrt_rn_f64_mediumpath_v1
        .type           $__internal_0_$__cuda_sm20_dsqrt_rn_f64_mediumpath_v1,@function
        .size           $__internal_0_$__cuda_sm20_dsqrt_rn_f64_mediumpath_v1,(.L_x_64 - $__internal_0_$__cuda_sm20_dsqrt_rn_f64_mediumpath_v1)
$__internal_0_$__cuda_sm20_dsqrt_rn_f64_mediumpath_v1:
[----:B------:R-:W-:Y:S01]  /*1a10*/  ISETP.GE.U32.AND P1, PT, R26, -0x3400000, PT ;  /* 0xfcc000001a00780c */ /* 0x000fe20003f26070 */
[----:B------:R-:W-:Y:S01]  /*1a20*/  BSSY.RECONVERGENT B2, `(.L_x_14) ;  /* 0x0000024000027945 */ /* 0x000fe20003800200 */
[----:B------:R-:W-:-:S11]  /*1a30*/  MOV R17, R23 ;  /* 0x0000001700117202 */ /* 0x000fd60000000f00 */
[----:B------:R-:W-:Y:S05]  /*1a40*/  @!P1 BRA `(.L_x_15) ;  /* 0x0000000000209947 */ /* 0x000fea0003800000 */
[----:B------:R-:W-:-:S10]  /*1a50*/  DFMA.RM R18, R20, R16, R18 ;  /* 0x000000101412722b */ /* 0x000fd40000004012 */
[----:B------:R-:W-:-:S04]  /*1a60*/  IADD3 R16, P1, PT, R18, 0x1, RZ ;  /* 0x0000000112107810 */ /* 0x000fc80007f3e0ff */
[----:B------:R-:W-:-:S06]  /*1a70*/  IADD3.X R17, PT, PT, RZ, R19, RZ, P1, !PT ;  /* 0x00000013ff117210 */ /* 0x000fcc0000ffe4ff */
[----:B------:R-:W-:-:S08]  /*1a80*/  DFMA.RP R14, -R18, R16, R14 ;  /* 0x00000010120e722b */ /* 0x000fd0000000810e */
[----:B------:R-:W-:-:S06]  /*1a90*/  DSETP.GT.AND P1, PT, R14, RZ, PT ;  /* 0x000000ff0e00722a */ /* 0x000fcc0003f24000 */
[----:B------:R-:W-:Y:S02]  /*1aa0*/  FSEL R16, R16, R18, P1 ;  /* 0x0000001210107208 */ /* 0x000fe40000800000 */
[----:B------:R-:W-:Y:S01]  /*1ab0*/  FSEL R17, R17, R19, P1 ;  /* 0x0000001311117208 */ /* 0x000fe20000800000 */
[----:B------:R-:W-:Y:S06]  /*1ac0*/  BRA `(.L_x_16) ;  /* 0x0000000000647947 */ /* 0x000fec0003800000 */
.L_x_15:
[----:B------:R-:W-:-:S14]  /*1ad0*/  DSETP.NE.AND P1, PT, R14, RZ, PT ;  /* 0x000000ff0e00722a */ /* 0x000fdc0003f25000 */
[----:B------:R-:W-:Y:S05]  /*1ae0*/  @!P1 BRA `(.L_x_17) ;  /* 0x0000000000589947 */ /* 0x000fea0003800000 */
[----:B------:R-:W-:-:S13]  /*1af0*/  ISETP.GE.AND P1, PT, R15, RZ, PT ;  /* 0x000000ff0f00720c */ /* 0x000fda0003f26270 */
[----:B------:R-:W-:Y:S01]  /*1b00*/  @!P1 IMAD.MOV.U32 R16, RZ, RZ, 0x0 ;  /* 0x00000000ff109424 */ /* 0x000fe200078e00ff */
[----:B------:R-:W-:Y:S01]  /*1b10*/  @!P1 MOV R17, 0xfff80000 ;  /* 0xfff8000000119802 */ /* 0x000fe20000000f00 */
[----:B------:R-:W-:Y:S06]  /*1b20*/  @!P1 BRA `(.L_x_16) ;  /* 0x00000000004c9947 */ /* 0x000fec0003800000 */
[----:B------:R-:W-:-:S13]  /*1b30*/  ISETP.GT.AND P1, PT, R15, 0x7fefffff, PT ;  /* 0x7fefffff0f00780c */ /* 0x000fda0003f24270 */
[----:B------:R-:W-:Y:S05]  /*1b40*/  @P1 BRA `(.L_x_17) ;  /* 0x0000000000401947 */ /* 0x000fea0003800000 */
[----:B------:R-:W-:Y:S01]  /*1b50*/  DMUL R20, R14, 8.11296384146066816958e+31 ;  /* 0x469000000e147828 */ /* 0x000fe20000000000 */
[----:B------:R-:W-:Y:S01]  /*1b60*/  MOV R18, RZ ;  /* 0x000000ff00127202 */ /* 0x000fe20000000f00 */
[----:B------:R-:W-:Y:S01]  /*1b70*/  IMAD.MOV.U32 R17, RZ, RZ, 0x3fd80000 ;  /* 0x3fd80000ff117424 */ /* 0x000fe200078e00ff */
[----:B------:R-:W-:-:S03]  /*1b80*/  MOV R16, 0x0 ;  /* 0x0000000000107802 */ /* 0x000fc60000000f00 */
[----:B------:R-:W0:Y:S02]  /*1b90*/  MUFU.RSQ64H R19, R21 ;  /* 0x0000001500137308 */ /* 0x000e240000001c00 */
[----:B0-----:R-:W-:-:S08]  /*1ba0*/  DMUL R14, R18, R18 ;  /* 0x00000012120e7228 */ /* 0x001fd00000000000 */
[----:B------:R-:W-:-:S08]  /*1bb0*/  DFMA R14, R20, -R14, 1 ;  /* 0x3ff00000140e742b */ /* 0x000fd0000000080e */
[----:B------:R-:W-:Y:S02]  /*1bc0*/  DFMA R16, R14, R16, 0.5 ;  /* 0x3fe000000e10742b */ /* 0x000fe40000000010 */
[----:B------:R-:W-:-:S08]  /*1bd0*/  DMUL R14, R18, R14 ;  /* 0x0000000e120e7228 */ /* 0x000fd00000000000 */
[----:B------:R-:W-:-:S08]  /*1be0*/  DFMA R16, R16, R14, R18 ;  /* 0x0000000e1010722b */ /* 0x000fd00000000012 */
[----:B------:R-:W-:Y:S02]  /*1bf0*/  DMUL R14, R20, R16 ;  /* 0x00000010140e7228 */ /* 0x000fe40000000000 */
[----:B------:R-:W-:-:S06]  /*1c00*/  IADD3 R17, PT, PT, R17, -0x100000, RZ ;  /* 0xfff0000011117810 */ /* 0x000fcc0007ffe0ff */
[----:B------:R-:W-:-:S08]  /*1c10*/  DFMA R18, R14, -R14, R20 ;  /* 0x8000000e0e12722b */ /* 0x000fd00000000014 */
[----:B------:R-:W-:-:S10]  /*1c20*/  DFMA R16, R16, R18, R14 ;  /* 0x000000121010722b */ /* 0x000fd4000000000e */
[----:B------:R-:W-:Y:S01]  /*1c30*/  IADD3 R17, PT, PT, R17, -0x3500000, RZ ;  /* 0xfcb0000011117810 */ /* 0x000fe20007ffe0ff */
[----:B------:R-:W-:Y:S06]  /*1c40*/  BRA `(.L_x_16) ;  /* 0x0000000000047947 */ /* 0x000fec0003800000 */
.L_x_17:
[----:B------:R-:W-:-:S11]  /*1c50*/  DADD R16, R14, R14 ;  /* 0x000000000e107229 */ /* 0x000fd6000000000e */
.L_x_16:
[----:B------:R-:W-:Y:S05]  /*1c60*/  BSYNC.RECONVERGENT B2 ;  /* 0x0000000000027941 */ /* 0x000fea0003800200 */
.L_x_14:
[----:B------:R-:W-:-:S04]  /*1c70*/  MOV R25, 0x0 ;  /* 0x0000000000197802 */ /* 0x000fc80000000f00 */
[----:B------:R-:W-:Y:S05]  /*1c80*/  RET.REL.NODEC R24 `(_Z11maxChannelsPKdPKfS2_PKiS4_S2_S4_S2_PiS5_Pf) ;  /* 0xffffffe018dc7950 */ /* 0x000fea0003c3ffff */
.L_x_18:
[----:B------:R-:W-:-:S00]  /*1c90*/  BRA `(.L_x_18) ;  /* 0xfffffffc00fc7947 */ /* 0x000fc0000383ffff */
[----:B------:R-:W-:-:S00]  /*1ca0*/  NOP ;  /* 0x0000000000007918 */ /* 0x000fc00000000000 */
        /* <DEDUP_REMOVED lines=13> */
.L_x_64:


//--------------------- .text._Z5max1DPKdPKfPf    --------------------------
	.section	.text._Z5max1DPKdPKfPf,"ax",@progbits
	.align	128
        .global         _Z5max1DPKdPKfPf
        .type           _Z5max1DPKdPKfPf,@function
        .size           _Z5max1DPKdPKfPf,(.L_x_67 - _Z5max1DPKdPKfPf)
        .other          _Z5max1DPKdPKfPf,@"STO_CUDA_ENTRY STV_DEFAULT"
_Z5max1DPKdPKfPf:
.text._Z5max1DPKdPKfPf:
[----:B------:R-:W-:Y:S08]  /*0000*/  LDC R1, c[0x0][0x37c] ;  /* 0x0000df00ff017b82 */ /* 0x000ff00000000800 */
[----:B------:R-:W0:Y:S01]  /*0010*/  LDC.64 R2, c[0x0][0x380] ;  /* 0x0000e000ff027b82 */ /* 0x000e220000000a00 */
[----:B------:R-:W0:Y:S02]  /*0020*/  LDCU.64 UR6, c[0x0][0x358] ;  /* 0x00006b00ff0677ac */ /* 0x000e240008000a00 */
[----:B0-----:R-:W2:Y:S04]  /*0030*/  LDG.E.64 R4, desc[UR6][R2.64] ;  /* 0x0000000602047981 */ /* 0x001ea8000c1e1b00 */
[----:B------:R-:W3:Y:S01]  /*0040*/  LDG.E.64 R8, desc[UR6][R2.64+0x10] ;  /* 0x0000100602087981 */ /* 0x000ee2000c1e1b00 */
[----:B--2---:R-:W-:Y:S08]  /*0050*/  F2I.F64.TRUNC R10, R4 ;  /* 0x00000004000a7311 */ /* 0x004ff0000030d100 */
[----:B---3--:R-:W0:Y:S02]  /*0060*/  F2I.F64.TRUNC R0, R8 ;  /* 0x0000000800007311 */ /* 0x008e24000030d100 */
[----:B0-----:R-:W-:-:S04]  /*0070*/  IADD3 R6, PT, PT, R10, -0x400, -R0 ;  /* 0xfffffc000a067810 */ /* 0x001fc80007ffe800 */
[----:B------:R-:W-:-:S13]  /*0080*/  ISETP.GE.AND P0, PT, R6, RZ, PT ;  /* 0x000000ff0600720c */ /* 0x000fda0003f06270 */
[----:B------:R-:W-:Y:S05]  /*0090*/  @!P0 EXIT ;  /* 0x000000000000894d */ /* 0x000fea0003800000 */
[----:B------:R-:W2:Y:S04]  /*00a0*/  LDG.E.64 R16, desc[UR6][R2.64+0x28] ;  /* 0x0000280602107981 */ /* 0x000ea8000c1e1b00 */
[----:B------:R-:W3:Y:S01]  /*00b0*/  LDG.E.64 R4, desc[UR6][R2.64+0x30] ;  /* 0x0000300602047981 */ /* 0x000ee2000c1e1b00 */
[----:B------:R-:W-:Y:S01]  /*00c0*/  S2UR UR8, SR_CTAID.X ;  /* 0x00000000000879c3 */ /* 0x000fe20000002500 */
[----:B------:R-:W-:Y:S01]  /*00d0*/  UMOV UR4, 0x400 ;  /* 0x0000040000047882 */ /* 0x000fe20000000000 */
[----:B------:R-:W0:Y:S06]  /*00e0*/  S2R R7, SR_TID.X ;  /* 0x0000000000077919 */ /* 0x000e2c0000002100 */
[----:B------:R-:W1:Y:S02]  /*00f0*/  S2UR UR5, SR_CgaCtaId ;  /* 0x00000000000579c3 */ /* 0x000e640000008800 */
[----:B-1----:R-:W-:Y:S01]  /*0100*/  ULEA UR4, UR5, UR4, 0x18 ;  /* 0x0000000405047291 */ /* 0x002fe2000f8ec0ff */
[----:B0-----:R-:W-:-:S05]  /*0110*/  IMAD R9, R10, UR8, R7 ;  /* 0x000000080a097c24 */ /* 0x001fca000f8e0207 */
[----:B------:R-:W-:Y:S01]  /*0120*/  LEA R11, R7, UR4, 0x2 ;  /* 0x00000004070b7c11 */ /* 0x000fe2000f8e10ff */
[C---:B------:R-:W-:Y:S01]  /*0130*/  IMAD.IADD R12, R0.reuse, 0x1, R9 ;  /* 0x00000001000c7824 */ /* 0x040fe200078e0209 */
[----:B------:R-:W-:Y:S01]  /*0140*/  UMOV UR4, URZ ;  /* 0x000000ff00047c82 */ /* 0x000fe20008000000 */
[----:B--2---:R0:W1:Y:S08]  /*0150*/  F2I.F64.TRUNC R8, R16 ;  /* 0x0000001000087311 */ /* 0x004070000030d100 */
[----:B---3--:R-:W2:Y:S01]  /*0160*/  F2F.F32.F64 R4, R4 ;  /* 0x0000000400047310 */ /* 0x008ea20000301000 */
[----:B0-----:R-:W-:-:S02]  /*0170*/  IMAD R16, R0, 0x4, R11 ;  /* 0x0000000400107824 */ /* 0x001fc400078e020b */
[----:B------:R-:W-:Y:S02]  /*0180*/  VIADD R17, R11, 0x8 ;  /* 0x000000080b117836 */ /* 0x000fe40000000000 */
[C---:B-1----:R-:W-:Y:S02]  /*0190*/  IMAD.SHL.U32 R10, R8.reuse, 0x2, RZ ;  /* 0x00000002080a7824 */ /* 0x042fe400078e00ff */
[----:B------:R-:W-:-:S03]  /*01a0*/  IMAD.IADD R14, R8, 0x1, R9 ;  /* 0x00000001080e7824 */ /* 0x000fc600078e0209 */
[----:B------:R-:W-:Y:S01]  /*01b0*/  VIMNMX R18, PT, PT, R10, 0x1, !PT ;  /* 0x000000010a127848 */ /* 0x000fe20007fe0100 */
[----:B--2---:R-:W-:-:S03]  /*01c0*/  FMUL R13, R4, R4 ;  /* 0x00000004040d7220 */ /* 0x004fc60000400000 */
[C---:B------:R-:W-:Y:S02]  /*01d0*/  LOP3.LUT R15, R18.reuse, 0x7ffffffc, RZ, 0xc0, !PT ;  /* 0x7ffffffc120f7812 */ /* 0x040fe400078ec0ff */
[----:B------:R-:W-:-:S03]  /*01e0*/  LOP3.LUT R18, R18, 0x3, RZ, 0xc0, !PT ;  /* 0x0000000312127812 */ /* 0x000fc600078ec0ff */
[----:B------:R-:W-:-:S07]  /*01f0*/  IMAD.MOV R19, RZ, RZ, -R15 ;  /* 0x000000ffff137224 */ /* 0x000fce00078e0a0f */
.L_x_22:
[----:B------:R-:W0:Y:S01]  /*0200*/  LDC.64 R4, c[0x0][0x388] ;  /* 0x0000e200ff047b82 */ /* 0x000e220000000a00 */
[----:B------:R-:W-:Y:S01]  /*0210*/  ISETP.GE.AND P0, PT, R7, R0, PT ;  /* 0x000000000700720c */ /* 0x000fe20003f06270 */
[----:B------:R-:W-:-:S12]  /*0220*/  VIADD R21, R12, UR4 ;  /* 0x000000040c157c36 */ /* 0x000fd80008000000 */
[----:B------:R-:W-:-:S05]  /*0230*/  @!P0 IADD3 R3, PT, PT, R9, UR4, RZ ;  /* 0x0000000409038c10 */ /* 0x000fca000fffe0ff */
[----:B0-----:R-:W-:-:S04]  /*0240*/  @!P0 IMAD.WIDE R2, R3, 0x4, R4 ;  /* 0x0000000403028825 */ /* 0x001fc800078e0204 */
[----:B------:R-:W-:Y:S02]  /*0250*/  IMAD.WIDE R4, R21, 0x4, R4 ;  /* 0x0000000415047825 */ /* 0x000fe400078e0204 */
[----:B------:R-:W2:Y:S04]  /*0260*/  @!P0 LDG.E R2, desc[UR6][R2.64] ;  /* 0x0000000602028981 */ /* 0x000ea8000c1e1900 */
[----:B------:R-:W3:Y:S01]  /*0270*/  LDG.E R5, desc[UR6][R4.64] ;  /* 0x0000000604057981 */ /* 0x000ee2000c1e1900 */
[----:B------:R-:W-:-:S03]  /*0280*/  IMAD.MOV.U32 R20, RZ, RZ, RZ ;  /* 0x000000ffff147224 */ /* 0x000fc600078e00ff */
[----:B--2---:R0:W-:Y:S01]  /*0290*/  @!P0 STS [R11], R2 ;  /* 0x000000020b008388 */ /* 0x0041e20000000800 */
[----:B------:R-:W-:-:S03]  /*02a0*/  ISETP.GE.AND P0, PT, R8, 0x1, PT ;  /* 0x000000010800780c */ /* 0x000fc60003f06270 */
[----:B---3--:R0:W-:Y:S01]  /*02b0*/  STS [R16], R5 ;  /* 0x0000000510007388 */ /* 0x0081e20000000800 */
[----:B------:R-:W-:Y:S09]  /*02c0*/  BAR.SYNC.DEFER_BLOCKING 0x0 ;  /* 0x0000000000007b1d */ /* 0x000ff20000010000 */
[----:B0-----:R-:W-:Y:S05]  /*02d0*/  @!P0 BRA `(.L_x_19) ;  /* 0x0000000000788947 */ /* 0x001fea0003800000 */
[----:B------:R-:W-:Y:S01]  /*02e0*/  ISETP.GE.AND P0, PT, R10, 0x4, PT ;  /* 0x000000040a00780c */ /* 0x000fe20003f06270 */
[----:B------:R-:W-:Y:S02]  /*02f0*/  IMAD.MOV.U32 R20, RZ, RZ, RZ ;  /* 0x000000ffff147224 */ /* 0x000fe400078e00ff */
[----:B------:R-:W-:-:S10]  /*0300*/  IMAD.MOV.U32 R2, RZ, RZ, RZ ;  /* 0x000000ffff027224 */ /* 0x000fd400078e00ff */
[----:B------:R-:W-:Y:S05]  /*0310*/  @!P0 BRA `(.L_x_20) ;  /* 0x0000000000388947 */ /* 0x000fea0003800000 */
[----:B------:R-:W-:Y:S02]  /*0320*/  HFMA2 R20, -RZ, RZ, 0, 0 ;  /* 0x00000000ff147431 */ /* 0x000fe400000001ff */
[----:B------:R-:W-:Y:S02]  /*0330*/  IMAD.MOV.U32 R2, RZ, RZ, R19 ;  /* 0x000000ffff027224 */ /* 0x000fe400078e0013 */
[----:B------:R-:W-:-:S07]  /*0340*/  IMAD.MOV.U32 R3, RZ, RZ, R17 ;  /* 0x000000ffff037224 */ /* 0x000fce00078e0011 */
.L_x_21:
[----:B------:R-:W-:Y:S01]  /*0350*/  LDS R5, [R3+-0x8] ;  /* 0xfffff80003057984 */ /* 0x000fe20000000800 */
[----:B------:R-:W-:-:S03]  /*0360*/  VIADD R2, R2, 0x4 ;  /* 0x0000000402027836 */ /* 0x000fc60000000000 */
[----:B------:R-:W0:Y:S02]  /*0370*/  LDS R4, [R3+-0x4] ;  /* 0xfffffc0003047984 */ /* 0x000e240000000800 */
[----:B------:R-:W-:Y:S02]  /*0380*/  ISETP.NE.AND P0, PT, R2, RZ, PT ;  /* 0x000000ff0200720c */ /* 0x000fe40003f05270 */
[----:B------:R-:W-:Y:S04]  /*0390*/  LDS R21, [R3] ;  /* 0x0000000003157984 */ /* 0x000fe80000000800 */
[----:B------:R1:W2:Y:S02]  /*03a0*/  LDS R22, [R3+0x4] ;  /* 0x0000040003167984 */ /* 0x0002a40000000800 */
[----:B-1----:R-:W-:Y:S01]  /*03b0*/  VIADD R3, R3, 0x10 ;  /* 0x0000001003037836 */ /* 0x002fe20000000000 */
[----:B0-----:R-:W-:-:S04]  /*03c0*/  FMNMX3 R4, R20, R5, R4, !PT ;  /* 0x0000000514047276 */ /* 0x001fc80007800004 */
[----:B--2---:R-:W-:Y:S01]  /*03d0*/  FMNMX3 R20, R4, R21, R22, !PT ;  /* 0x0000001504147276 */ /* 0x004fe20007800016 */
[----:B------:R-:W-:Y:S06]  /*03e0*/  @P0 BRA `(.L_x_21) ;  /* 0xfffffffc00d80947 */ /* 0x000fec000383ffff */
[----:B------:R-:W-:-:S07]  /*03f0*/  MOV R2, R15 ;  /* 0x0000000f00027202 */ /* 0x000fce0000000f00 */
.L_x_20:
[----:B------:R-:W-:-:S13]  /*0400*/  ISETP.NE.AND P0, PT, R18, RZ, PT ;  /* 0x000000ff1200720c */ /* 0x000fda0003f05270 */
[----:B------:R-:W-:Y:S05]  /*0410*/  @!P0 BRA `(.L_x_19) ;  /* 0x0000000000288947 */ /* 0x000fea0003800000 */
[----:B------:R-:W-:Y:S01]  /*0420*/  IMAD R2, R2, 0x4, R11 ;  /* 0x0000000402027824 */ /* 0x000fe200078e020b */
[----:B------:R-:W-:-:S04]  /*0430*/  ISETP.NE.AND P0, PT, R18, 0x1, PT ;  /* 0x000000011200780c */ /* 0x000fc80003f05270 */
[----:B------:R-:W0:Y:S02]  /*0440*/  LDS R3, [R2] ;  /* 0x0000000002037984 */ /* 0x000e240000000800 */
[----:B0-----:R-:W-:-:S07]  /*0450*/  FMNMX R20, R20, R3, !PT ;  /* 0x0000000314147209 */ /* 0x001fce0007800000 */
[----:B------:R-:W-:Y:S05]  /*0460*/  @!P0 BRA `(.L_x_19) ;  /* 0x0000000000148947 */ /* 0x000fea0003800000 */
[----:B------:R-:W-:Y:S01]  /*0470*/  ISETP.NE.AND P0, PT, R18, 0x2, PT ;  /* 0x000000021200780c */ /* 0x000fe20003f05270 */
[----:B------:R-:W0:-:S12]  /*0480*/  LDS R3, [R2+0x4] ;  /* 0x0000040002037984 */ /* 0x000e180000000800 */
[----:B------:R-:W1:Y:S01]  /*0490*/  @P0 LDS R5, [R2+0x8] ;  /* 0x0000080002050984 */ /* 0x000e620000000800 */
[----:B0-----:R-:W-:-:S04]  /*04a0*/  FMNMX R20, R20, R3, !PT ;  /* 0x0000000314147209 */ /* 0x001fc80007800000 */
[----:B-1----:R-:W-:-:S07]  /*04b0*/  @P0 FMNMX R20, R20, R5, !PT ;  /* 0x0000000514140209 */ /* 0x002fce0007800000 */
.L_x_19:
[----:B------:R-:W-:-:S13]  /*04c0*/  FSETP.GT.AND P0, PT, R20, R13, PT ;  /* 0x0000000d1400720b */ /* 0x000fda0003f04000 */
[----:B------:R-:W0:Y:S01]  /*04d0*/  @P0 LDC.64 R2, c[0x0][0x390] ;  /* 0x0000e400ff020b82 */ /* 0x000e220000000a00 */
[----:B------:R-:W-:Y:S01]  /*04e0*/  @P0 VIADD R5, R14, UR4 ;  /* 0x000000040e050c36 */ /* 0x000fe20008000000 */
[----:B------:R-:W-:-:S03]  /*04f0*/  UIADD3 UR4, UPT, UPT, UR4, 0x400, URZ ;  /* 0x0000040004047890 */ /* 0x000fc6000fffe0ff */
[----:B0-----:R-:W-:-:S05]  /*0500*/  @P0 IMAD.WIDE R2, R5, 0x4, R2 ;  /* 0x0000000405020825 */ /* 0x001fca00078e0202 */
[----:B------:R0:W-:Y:S01]  /*0510*/  @P0 STG.E desc[UR6][R2.64], R20 ;  /* 0x0000001402000986 */ /* 0x0001e2000c101906 */
[----:B------:R-:W-:Y:S01]  /*0520*/  BAR.SYNC.DEFER_BLOCKING 0x0 ;  /* 0x0000000000007b1d */ /* 0x000fe20000010000 */
[----:B------:R-:W-:-:S13]  /*0530*/  ISETP.LT.AND P0, PT, R6, UR4, PT ;  /* 0x0000000406007c0c */ /* 0x000fda000bf01270 */
[----:B0-----:R-:W-:Y:S05]  /*0540*/  @!P0 BRA `(.L_x_22) ;  /* 0xfffffffc002c8947 */ /* 0x001fea000383ffff */
[----:B------:R-:W-:Y:S05]  /*0550*/  EXIT ;  /* 0x000000000000794d */ /* 0x000fea0003800000 */
.L_x_23:
        /* <DEDUP_REMOVED lines=10> */
.L_x_67:


//--------------------- .text._Z11sumChannelsPKdPKfPfPiPKiS2_S2_ --------------------------
	.section	.text._Z11sumChannelsPKdPKfPfPiPKiS2_S2_,"ax",@progbits
	.align	128
        .global         _Z11sumChannelsPKdPKfPfPiPKiS2_S2_
        .type           _Z11sumChannelsPKdPKfPfPiPKiS2_S2_,@function
        .size           _Z11sumChannelsPKdPKfPfPiPKiS2_S2_,(.L_x_65 - _Z11sumChannelsPKdPKfPfPiPKiS2_S2_)
        .other          _Z11sumChannelsPKdPKfPfPiPKiS2_S2_,@"STO_CUDA_ENTRY STV_DEFAULT"
_Z11sumChannelsPKdPKfPfPiPKiS2_S2_:
.text._Z11sumChannelsPKdPKfPfPiPKiS2_S2_:
[----:B------:R-:W-:Y:S08]  /*0000*/  LDC R1, c[0x0][0x37c] ;  /* 0x0000df00ff017b82 */ /* 0x000ff00000000800 */
[----:B------:R-:W0:Y:S01]  /*0010*/  LDC.64 R4, c[0x0][0x380] ;  /* 0x0000e000ff047b82 */ /* 0x000e220000000a00 */
[----:B------:R-:W0:Y:S02]  /*0020*/  LDCU.64 UR20, c[0x0][0x358] ;  /* 0x00006b00ff1477ac */ /* 0x000e240008000a00 */
[----:B0-----:R-:W2:Y:S04]  /*0030*/  LDG.E.64 R8, desc[UR20][R4.64+0x18] ;  /* 0x0000181404087981 */ /* 0x001ea8000c1e1b00 */
[----:B------:R-:W3:Y:S04]  /*0040*/  LDG.E.64 R6, desc[UR20][R4.64] ;  /* 0x0000001404067981 */ /* 0x000ee8000c1e1b00 */
[----:B------:R-:W4:Y:S04]  /*0050*/  LDG.E.64 R10, desc[UR20][R4.64+0x20] ;  /* 0x00002014040a7981 */ /* 0x000f28000c1e1b00 */
[----:B------:R-:W5:Y:S01]  /*0060*/  LDG.E.64 R12, desc[UR20][R4.64+0x8] ;  /* 0x00000814040c7981 */ /* 0x000f62000c1e1b00 */
[----:B------:R-:W0:Y:S01]  /*0070*/  S2UR UR8, SR_CTAID.Y ;  /* 0x00000000000879c3 */ /* 0x000e220000002600 */
[----:B------:R-:W-:Y:S01]  /*0080*/  BSSY.RECONVERGENT B0, `(.L_x_24) ;  /* 0x000003d000007945 */ /* 0x000fe20003800200 */
[----:B------:R-:W1:Y:S01]  /*0090*/  S2R R2, SR_TID.X ;  /* 0x0000000000027919 */ /* 0x000e620000002100 */
[----:B--2---:R-:W2:Y:S08]  /*00a0*/  F2I.F64.TRUNC R8, R8 ;  /* 0x0000000800087311 */ /* 0x004eb0000030d100 */
[----:B---3--:R-:W3:Y:S01]  /*00b0*/  F2I.F64.TRUNC R6, R6 ;  /* 0x0000000600067311 */ /* 0x008ee2000030d100 */
[----:B--2---:R-:W-:-:S07]  /*00c0*/  R2UR UR15, R8 ;  /* 0x00000000080f72ca */ /* 0x004fce00000e0000 */
[----:B----4-:R-:W2:Y:S01]  /*00d0*/  F2I.F64.TRUNC R10, R10 ;  /* 0x0000000a000a7311 */ /* 0x010ea2000030d100 */
[----:B---3--:R-:W-:-:S07]  /*00e0*/  R2UR UR14, R6 ;  /* 0x00000000060e72ca */ /* 0x008fce00000e0000 */
[----:B-----5:R3:W4:Y:S01]  /*00f0*/  F2I.F64.TRUNC R12, R12 ;  /* 0x0000000c000c7311 */ /* 0x020722000030d100 */
[----:B------:R-:W-:Y:S01]  /*0100*/  UIMAD UR4, UR15, 0x5, URZ ;  /* 0x000000050f0478a4 */ /* 0x000fe2000f8e02ff */
[----:B--2---:R-:W-:-:S05]  /*0110*/  R2UR UR16, R10 ;  /* 0x000000000a1072ca */ /* 0x004fca00000e0000 */
[----:B-1----:R-:W-:-:S13]  /*0120*/  ISETP.GE.AND P0, PT, R2, UR4, PT ;  /* 0x0000000402007c0c */ /* 0x002fda000bf06270 */
[----:B0--34-:R-:W-:Y:S05]  /*0130*/  @P0 BRA `(.L_x_25) ;  /* 0x0000000000c40947 */ /* 0x019fea0003800000 */
[----:B------:R-:W2:Y:S01]  /*0140*/  LDG.E.64 R4, desc[UR20][R4.64+0x48] ;  /* 0x0000481404047981 */ /* 0x000ea2000c1e1b00 */
[----:B------:R-:W0:Y:S01]  /*0150*/  LDC.64 R6, c[0x0][0x3a8] ;  /* 0x0000ea00ff067b82 */ /* 0x000e220000000a00 */
[----:B------:R-:W-:Y:S02]  /*0160*/  LOP3.LUT R0, R2, 0xffff, RZ, 0xc0, !PT ;  /* 0x0000ffff02007812 */ /* 0x000fe400078ec0ff */
[----:B------:R-:W-:-:S03]  /*0170*/  MOV R3, UR15 ;  /* 0x0000000f00037c02 */ /* 0x000fc60008000f00 */
[----:B------:R-:W-:-:S05]  /*0180*/  IMAD R0, R0, 0x3334, RZ ;  /* 0x0000333400007824 */ /* 0x000fca00078e02ff */
[----:B------:R-:W-:-:S05]  /*0190*/  SHF.R.U32.HI R0, RZ, 0x10, R0 ;  /* 0x00000010ff007819 */ /* 0x000fca0000011600 */
[----:B------:R-:W-:-:S04]  /*01a0*/  IMAD R3, R3, UR8, R0 ;  /* 0x0000000803037c24 */ /* 0x000fc8000f8e0200 */
[----:B0-----:R-:W-:-:S06]  /*01b0*/  IMAD.WIDE R6, R3, 0x4, R6 ;  /* 0x0000000403067825 */ /* 0x001fcc00078e0206 */
[----:B------:R0:W3:Y:S01]  /*01c0*/  LDG.E R6, desc[UR20][R6.64] ;  /* 0x0000001406067981 */ /* 0x0000e2000c1e1900 */
[----:B------:R-:W-:Y:S01]  /*01d0*/  PRMT R0, R0, 0x9910, RZ ;  /* 0x0000991000007816 */ /* 0x000fe200000000ff */
[----:B------:R-:W-:Y:S04]  /*01e0*/  BSSY.RECONVERGENT B1, `(.L_x_26) ;  /* 0x0000017000017945 */ /* 0x000fe80003800200 */
[----:B------:R-:W-:-:S04]  /*01f0*/  IMAD R0, R0, 0x5, RZ ;  /* 0x0000000500007824 */ /* 0x000fc800078e02ff */
[----:B------:R-:W-:-:S05]  /*0200*/  IMAD.MOV R0, RZ, RZ, -R0 ;  /* 0x000000ffff007224 */ /* 0x000fca00078e0a00 */
[----:B------:R-:W-:-:S04]  /*0210*/  PRMT R3, R0, 0x7710, RZ ;  /* 0x0000771000037816 */ /* 0x000fc800000000ff */
[----:B------:R-:W-:-:S04]  /*0220*/  IADD3 R0, PT, PT, R2, 0x1, R3 ;  /* 0x0000000102007810 */ /* 0x000fc80007ffe003 */
[----:B------:R-:W-:-:S05]  /*0230*/  LOP3.LUT R0, R0, 0xffff, RZ, 0xc0, !PT ;  /* 0x0000ffff00007812 */ /* 0x000fca00078ec0ff */
[----:B------:R-:W-:-:S05]  /*0240*/  IMAD R0, R0, R0, RZ ;  /* 0x0000000000007224 */ /* 0x000fca00078e02ff */
[----:B------:R-:W-:Y:S01]  /*0250*/  I2FP.F32.U32 R3, R0 ;  /* 0x0000000000037245 */ /* 0x000fe20000201000 */
[----:B--2---:R-:W1:Y:S04]  /*0260*/  F2F.F32.F64 R4, R4 ;  /* 0x0000000400047310 */ /* 0x004e680000301000 */
[----:B-1----:R-:W-:-:S04]  /*0270*/  FMUL R3, R4, R3 ;  /* 0x0000000304037220 */ /* 0x002fc80000400000 */
[----:B------:R-:W-:-:S04]  /*0280*/  FMUL R0, R4, R3 ;  /* 0x0000000304007220 */ /* 0x000fc80000400000 */
[----:B0-----:R-:W0:Y:S01]  /*0290*/  MUFU.RCP R7, R0 ;  /* 0x0000000000077308 */ /* 0x001e220000001000 */
[----:B---3--:R-:W-:-:S07]  /*02a0*/  FMUL R3, R6, -R6 ;  /* 0x8000000606037220 */ /* 0x008fce0000400000 */
[----:B------:R-:W1:Y:S01]  /*02b0*/  FCHK P0, R3, R0 ;  /* 0x0000000003007302 */ /* 0x000e620000000000 */
[----:B0-----:R-:W-:-:S04]  /*02c0*/  FFMA R8, -R0, R7, 1 ;  /* 0x3f80000000087423 */ /* 0x001fc80000000107 */
[----:B------:R-:W-:-:S04]  /*02d0*/  FFMA R8, R7, R8, R7 ;  /* 0x0000000807087223 */ /* 0x000fc80000000007 */
[----:B------:R-:W-:-:S04]  /*02e0*/  FFMA R5, R3, R8, RZ ;  /* 0x0000000803057223 */ /* 0x000fc800000000ff */
[----:B------:R-:W-:-:S04]  /*02f0*/  FFMA R4, -R0, R5, R3 ;  /* 0x0000000500047223 */ /* 0x000fc80000000103 */
[----:B------:R-:W-:Y:S01]  /*0300*/  FFMA R4, R8, R4, R5 ;  /* 0x0000000408047223 */ /* 0x000fe20000000005 */
[----:B-1----:R-:W-:Y:S06]  /*0310*/  @!P0 BRA `(.L_x_27) ;  /* 0x00000000000c8947 */ /* 0x002fec0003800000 */
[----:B------:R-:W-:-:S07]  /*0320*/  MOV R14, 0x340 ;  /* 0x00000340000e7802 */ /* 0x000fce0000000f00 */
[----:B------:R-:W-:Y:S05]  /*0330*/  CALL.REL.NOINC `($__internal_1_$__cuda_sm3x_div_rn_noftz_f32_slowpath) ;  /* 0x0000001400e87944 */ /* 0x000fea0003c00000 */
[----:B------:R-:W-:-:S07]  /*0340*/  MOV R4, R0 ;  /* 0x0000000000047202 */ /* 0x000fce0000000f00 */
.L_x_27:
[----:B------:R-:W-:Y:S05]  /*0350*/  BSYNC.RECONVERGENT B1 ;  /* 0x0000000000017941 */ /* 0x000fea0003800200 */
.L_x_26:
[----:B------:R-:W-:Y:S02]  /*0360*/  HFMA2 R5, -RZ, RZ, 3.7421875, 0 ;  /* 0x437c0000ff057431 */ /* 0x000fe400000001ff */
[----:B------:R-:W-:Y:S01]  /*0370*/  IMAD.MOV.U32 R3, RZ, RZ, 0x3bbb989d ;  /* 0x3bbb989dff037424 */ /* 0x000fe200078e00ff */
[----:B------:R-:W0:Y:S01]  /*0380*/  S2UR UR5, SR_CgaCtaId ;  /* 0x00000000000579c3 */ /* 0x000e220000008800 */
[----:B------:R-:W-:Y:S02]  /*0390*/  UMOV UR4, 0x400 ;  /* 0x0000040000047882 */ /* 0x000fe40000000000 */
[----:B------:R-:W-:-:S04]  /*03a0*/  FFMA.SAT R0, R4, R3, 0.5 ;  /* 0x3f00000004007423 */ /* 0x000fc80000002003 */
[----:B------:R-:W-:-:S04]  /*03b0*/  FFMA.RM R0, R0, R5, 12582913 ;  /* 0x4b40000100007423 */ /* 0x000fc80000004005 */
[C---:B------:R-:W-:Y:S01]  /*03c0*/  FADD R3, R0.reuse, -12583039 ;  /* 0xcb40007f00037421 */ /* 0x040fe20000000000 */
[----:B------:R-:W-:-:S03]  /*03d0*/  IMAD.SHL.U32 R0, R0, 0x800000, RZ ;  /* 0x0080000000007824 */ /* 0x000fc600078e00ff */
[----:B------:R-:W-:-:S04]  /*03e0*/  FFMA R3, R4, 1.4426950216293334961, -R3 ;  /* 0x3fb8aa3b04037823 */ /* 0x000fc80000000803 */
[----:B------:R-:W-:Y:S01]  /*03f0*/  FFMA R3, R4, 1.925963033500011079e-08, R3 ;  /* 0x32a5706004037823 */ /* 0x000fe20000000003 */
[----:B0-----:R-:W-:-:S05]  /*0400*/  ULEA UR4, UR5, UR4, 0x18 ;  /* 0x0000000405047291 */ /* 0x001fca000f8ec0ff */
[----:B------:R-:W0:Y:S01]  /*0410*/  MUFU.EX2 R3, R3 ;  /* 0x0000000300037308 */ /* 0x000e220000000800 */
[----:B------:R-:W-:Y:S01]  /*0420*/  LEA R5, R2, UR4, 0x2 ;  /* 0x0000000402057c11 */ /* 0x000fe2000f8e10ff */
[----:B0-----:R-:W-:-:S05]  /*0430*/  FMUL R0, R0, R3 ;  /* 0x0000000300007220 */ /* 0x001fca0000400000 */
[----:B------:R0:W-:Y:S02]  /*0440*/  STS [R5], R0 ;  /* 0x0000000005007388 */ /* 0x0001e40000000800 */
.L_x_25:
[----:B------:R-:W-:Y:S05]  /*0450*/  BSYNC.RECONVERGENT B0 ;  /* 0x0000000000007941 */ /* 0x000fea0003800200 */
.L_x_24:
[----:B------:R-:W1:Y:S01]  /*0460*/  S2R R11, SR_CTAID.X ;  /* 0x00000000000b7919 */ /* 0x000e620000002500 */
[----:B------:R-:W1:Y:S01]  /*0470*/  LDCU UR9, c[0x0][0x360] ;  /* 0x00006c00ff0977ac */ /* 0x000e620008000800 */
[----:B------:R-:W-:Y:S01]  /*0480*/  BAR.SYNC.DEFER_BLOCKING 0x0 ;  /* 0x0000000000007b1d */ /* 0x000fe20000010000 */
[----:B-1----:R-:W-:-:S05]  /*0490*/  IMAD R11, R11, UR9, R2 ;  /* 0x000000090b0b7c24 */ /* 0x002fca000f8e0202 */
[----:B------:R-:W-:-:S13]  /*04a0*/  ISETP.GE.AND P0, PT, R11, UR14, PT ;  /* 0x0000000e0b007c0c */ /* 0x000fda000bf06270 */
[----:B------:R-:W-:Y:S05]  /*04b0*/  @P0 EXIT ;  /* 0x000000000000094d */ /* 0x000fea0003800000 */
[----:B------:R-:W1:Y:S01]  /*04c0*/  LDCU.64 UR10, c[0x0][0x3a0] ;  /* 0x00007400ff0a77ac */ /* 0x000e620008000a00 */
[----:B------:R-:W-:Y:S01]  /*04d0*/  BSSY B0, `(.L_x_28) ;  /* 0x000015f000007945 */ /* 0x000fe20003800000 */
[----:B------:R-:W2:Y:S01]  /*04e0*/  LDCU UR7, c[0x0][0x370] ;  /* 0x00006e00ff0777ac */ /* 0x000ea20008000800 */
[----:B------:R-:W3:Y:S01]  /*04f0*/  LDCU.64 UR4, c[0x0][0x3b0] ;  /* 0x00007600ff0477ac */ /* 0x000ee20008000a00 */
[----:B------:R-:W-:Y:S02]  /*0500*/  UIMAD UR17, UR15, UR8, URZ ;  /* 0x000000080f1172a4 */ /* 0x000fe4000f8e02ff */
[----:B------:R-:W-:Y:S02]  /*0510*/  UIMAD UR6, UR8, 0x5, URZ ;  /* 0x00000005080678a4 */ /* 0x000fe4000f8e02ff */
[----:B------:R-:W-:Y:S02]  /*0520*/  UIMAD UR8, UR14, UR8, URZ ;  /* 0x000000080e0872a4 */ /* 0x000fe4000f8e02ff */
[----:B-1----:R-:W-:-:S02]  /*0530*/  ULEA UR10, UP0, UR17, UR10, 0x2 ;  /* 0x0000000a110a7291 */ /* 0x002fc4000f8010ff */
[----:B------:R-:W-:Y:S02]  /*0540*/  ULOP3.LUT UR18, UR15, 0x3, URZ, 0xc0, !UPT ;  /* 0x000000030f127892 */ /* 0x000fe4000f8ec0ff */
[----:B------:R-:W-:Y:S02]  /*0550*/  ULEA.HI.X UR11, UR17, UR11, URZ, 0x2, UP0 ;  /* 0x0000000b110b7291 */ /* 0x000fe400080f14ff */
[----:B------:R-:W-:Y:S02]  /*0560*/  UIADD3 UR10, UP0, UPT, UR10, 0x8, URZ ;  /* 0x000000080a0a7890 */ /* 0x000fe4000ff1e0ff */
[----:B--2---:R-:W-:Y:S02]  /*0570*/  UIMAD UR9, UR9, UR7, URZ ;  /* 0x00000007090972a4 */ /* 0x004fe4000f8e02ff */
[----:B---3--:R-:W-:Y:S02]  /*0580*/  UIMAD.WIDE.U32 UR4, UR6, 0x4, UR4 ;  /* 0x00000004060478a5 */ /* 0x008fe4000f8e0004 */
[----:B------:R-:W-:-:S12]  /*0590*/  UIADD3.X UR11, UPT, UPT, URZ, UR11, URZ, UP0, !UPT ;  /* 0x0000000bff0b7290 */ /* 0x000fd800087fe4ff */
.L_x_44:
[----:B------:R-:W-:Y:S01]  /*05a0*/  UISETP.GE.AND UP0, UPT, UR16, 0x1, UPT ;  /* 0x000000011000788c */ /* 0x000fe2000bf06270 */
[----:B-1----:R-:W-:Y:S01]  /*05b0*/  MOV R17, RZ ;  /* 0x000000ff00117202 */ /* 0x002fe20000000f00 */
[----:B------:R-:W-:-:S07]  /*05c0*/  IMAD.MOV.U32 R18, RZ, RZ, RZ ;  /* 0x000000ffff127224 */ /* 0x000fce00078e00ff */
[----:B------:R-:W-:Y:S05]  /*05d0*/  BRA.U !UP0, `(.L_x_29) ;  /* 0x0000001508107547 */ /* 0x000fea000b800000 */
[----:B------:R-:W-:Y:S01]  /*05e0*/  MOV R2, UR4 ;  /* 0x0000000400027c02 */ /* 0x000fe20008000f00 */
[----:B------:R-:W-:Y:S01]  /*05f0*/  IMAD.U32 R3, RZ, RZ, UR5 ;  /* 0x00000005ff037e24 */ /* 0x000fe2000f8e00ff */
        /* <DEDUP_REMOVED lines=8> */
[----:B------:R1:W5:Y:S04]  /*0680*/  LDG.E R10, desc[UR20][R2.64] ;  /* 0x00000014020a7981 */ /* 0x000368000c1e1900 */
[----:B------:R1:W5:Y:S04]  /*0690*/  LDG.E R9, desc[UR20][R14.64+0x4] ;  /* 0x000004140e097981 */ /* 0x000368000c1e1900 */
[----:B------:R1:W5:Y:S04]  /*06a0*/  LDG.E R8, desc[UR20][R20.64+0x8] ;  /* 0x0000081414087981 */ /* 0x000368000c1e1900 */
[----:B------:R1:W5:Y:S04]  /*06b0*/  LDG.E R7, desc[UR20][R22.64+0xc] ;  /* 0x00000c1416077981 */ /* 0x000368000c1e1900 */
[----:B------:R1:W5:Y:S01]  /*06c0*/  LDG.E R6, desc[UR20][R24.64+0x10] ;  /* 0x0000101418067981 */ /* 0x000362000c1e1900 */
[----:B------:R-:W-:-:S02]  /*06d0*/  HFMA2 R18, -RZ, RZ, 0, 0 ;  /* 0x00000000ff127431 */ /* 0x000fc400000001ff */
[----:B------:R-:W-:Y:S01]  /*06e0*/  IMAD.MOV.U32 R17, RZ, RZ, RZ ;  /* 0x000000ffff117224 */ /* 0x000fe200078e00ff */
[----:B0-----:R-:W-:-:S07]  /*06f0*/  MOV R5, RZ ;  /* 0x000000ff00057202 */ /* 0x001fce0000000f00 */
.L_x_43:
[----:B------:R-:W-:Y:S05]  /*0700*/  YIELD ;  /* 0x0000000000007946 */ /* 0x000fea0003800000 */
[----:B------:R-:W-:Y:S01]  /*0710*/  UISETP.GE.AND UP0, UPT, UR15, 0x1, UPT ;  /* 0x000000010f00788c */ /* 0x000fe2000bf06270 */
[----:B------:R-:W-:Y:S01]  /*0720*/  IMAD.MOV.U32 R4, RZ, RZ, RZ ;  /* 0x000000ffff047224 */ /* 0x000fe200078e00ff */
[----:B-1----:R-:W-:Y:S01]  /*0730*/  MOV R2, RZ ;  /* 0x000000ff00027202 */ /* 0x002fe20000000f00 */
[----:B------:R-:W-:Y:S01]  /*0740*/  IMAD.MOV.U32 R16, RZ, RZ, RZ ;  /* 0x000000ffff107224 */ /* 0x000fe200078e00ff */
[----:B------:R-:W-:Y:S01]  /*0750*/  MOV R19, RZ ;  /* 0x000000ff00137202 */ /* 0x000fe20000000f00 */
[----:B------:R-:W-:-:S04]  /*0760*/  IMAD.MOV.U32 R0, RZ, RZ, RZ ;  /* 0x000000ffff007224 */ /* 0x000fc800078e00ff */
[----:B------:R-:W-:Y:S05]  /*0770*/  BRA.U !UP0, `(.L_x_30) ;  /* 0x0000000908747547 */ /* 0x000fea000b800000 */
[----:B------:R-:W-:Y:S01]  /*0780*/  UISETP.GE.U32.AND UP0, UPT, UR15, 0x4, UPT ;  /* 0x000000040f00788c */ /* 0x000fe2000bf06070 */
[----:B------:R-:W-:Y:S02]  /*0790*/  HFMA2 R25, -RZ, RZ, 0, 0 ;  /* 0x00000000ff197431 */ /* 0x000fe400000001ff */
[----:B------:R-:W-:Y:S02]  /*07a0*/  IMAD R3, R12, R5, RZ ;  /* 0x000000050c037224 */ /* 0x000fe400078e02ff */
[----:B------:R-:W-:-:S04]  /*07b0*/  IMAD.MOV.U32 R4, RZ, RZ, RZ ;  /* 0x000000ffff047224 */ /* 0x000fc800078e00ff */
[----:B------:R-:W-:Y:S05]  /*07c0*/  BRA.U !UP0, `(.L_x_31) ;  /* 0x00000005084c7547 */ /* 0x000fea000b800000 */
[----:B------:R-:W0:Y:S01]  /*07d0*/  S2UR UR7, SR_CgaCtaId ;  /* 0x00000000000779c3 */ /* 0x000e220000008800 */
[----:B------:R-:W-:Y:S01]  /*07e0*/  UMOV UR6, 0x400 ;  /* 0x0000040000067882 */ /* 0x000fe20000000000 */
[----:B------:R-:W-:Y:S01]  /*07f0*/  MOV R25, UR15 ;  /* 0x0000000f00197c02 */ /* 0x000fe20008000f00 */
[----:B------:R-:W-:Y:S01]  /*0800*/  IMAD.MOV.U32 R4, RZ, RZ, RZ ;  /* 0x000000ffff047224 */ /* 0x000fe200078e00ff */
[----:B------:R-:W-:Y:S01]  /*0810*/  MOV R20, UR10 ;  /* 0x0000000a00147c02 */ /* 0x000fe20008000f00 */
[----:B------:R-:W-:Y:S01]  /*0820*/  IMAD.U32 R21, RZ, RZ, UR11 ;  /* 0x0000000bff157e24 */ /* 0x000fe2000f8e00ff */
[----:B------:R-:W-:Y:S01]  /*0830*/  LOP3.LUT R25, R25, 0x7ffffffc, RZ, 0xc0, !PT ;  /* 0x7ffffffc19197812 */ /* 0x000fe200078ec0ff */
[----:B------:R-:W-:Y:S01]  /*0840*/  IMAD.MOV.U32 R16, RZ, RZ, RZ ;  /* 0x000000ffff107224 */ /* 0x000fe200078e00ff */
[----:B------:R-:W-:Y:S01]  /*0850*/  MOV R2, RZ ;  /* 0x000000ff00027202 */ /* 0x000fe20000000f00 */
[----:B------:R-:W-:Y:S01]  /*0860*/  IMAD.MOV.U32 R0, RZ, RZ, RZ ;  /* 0x000000ffff007224 */ /* 0x000fe200078e00ff */
[----:B------:R-:W-:-:S02]  /*0870*/  MOV R19, RZ ;  /* 0x000000ff00137202 */ /* 0x000fc40000000f00 */
[----:B------:R-:W-:Y:S01]  /*0880*/  IADD3 R24, PT, PT, -R25, RZ, RZ ;  /* 0x000000ff19187210 */ /* 0x000fe20007ffe1ff */
[----:B0-----:R-:W-:-:S04]  /*0890*/  ULEA UR6, UR7, UR6, 0x18 ;  /* 0x0000000607067291 */ /* 0x001fc8000f8ec0ff */
[----:B------:R-:W-:-:S06]  /*08a0*/  UIADD3 UR6, UPT, UPT, UR6, 0x28, URZ ;  /* 0x0000002806067890 */ /* 0x000fcc000fffe0ff */
[----:B------:R-:W-:-:S07]  /*08b0*/  IMAD.U32 R13, RZ, RZ, UR6 ;  /* 0x00000006ff0d7e24 */ /* 0x000fce000f8e00ff */
.L_x_32:
[----:B------:R-:W2:Y:S01]  /*08c0*/  LDG.E R22, desc[UR20][R20.64+-0x8] ;  /* 0xfffff81414167981 */ /* 0x000ea2000c1e1900 */
[----:B------:R-:W0:Y:S03]  /*08d0*/  LDC.64 R14, c[0x0][0x388] ;  /* 0x0000e200ff0e7b82 */ /* 0x000e260000000a00 */
[----:B------:R-:W3:Y:S04]  /*08e0*/  LDG.E R26, desc[UR20][R20.64+-0x4] ;  /* 0xfffffc14141a7981 */ /* 0x000ee8000c1e1900 */
[----:B------:R-:W1:Y:S04]  /*08f0*/  LDS R27, [R13+-0x28] ;  /* 0xffffd8000d1b7984 */ /* 0x000e680000000800 */
[----:B------:R-:W-:Y:S01]  /*0900*/  LDS R28, [R13+-0x24] ;  /* 0xffffdc000d1c7984 */ /* 0x000fe20000000800 */
[----:B--2---:R-:W-:-:S05]  /*0910*/  IADD3 R22, PT, PT, R3, R22, RZ ;  /* 0x0000001603167210 */ /* 0x004fca0007ffe0ff */
[----:B------:R-:W-:-:S04]  /*0920*/  IMAD R23, R22, UR14, R11 ;  /* 0x0000000e16177c24 */ /* 0x000fc8000f8e020b */
[----:B0-----:R-:W-:-:S06]  /*0930*/  IMAD.WIDE R22, R23, 0x4, R14 ;  /* 0x0000000417167825 */ /* 0x001fcc00078e020e */
[----:B------:R-:W1:Y:S01]  /*0940*/  LDG.E R23, desc[UR20][R22.64] ;  /* 0x0000001416177981 */ /* 0x000e62000c1e1900 */
[----:B---3--:R-:W-:Y:S02]  /*0950*/  IMAD.IADD R26, R3, 0x1, R26 ;  /* 0x00000001031a7824 */ /* 0x008fe400078e021a */
[C---:B-1----:R-:W-:Y:S02]  /*0960*/  FFMA R0, R23.reuse, R27, R0 ;  /* 0x0000001b17007223 */ /* 0x042fe40000000000 */
[----:B------:R-:W0:Y:S02]  /*0970*/  LDS R27, [R13+-0x20] ;  /* 0xffffe0000d1b7984 */ /* 0x000e240000000800 */
[C---:B0-----:R-:W-:Y:S02]  /*0980*/  FFMA R16, R23.reuse, R27, R16 ;  /* 0x0000001b17107223 */ /* 0x041fe40000000010 */
[----:B------:R-:W0:Y:S02]  /*0990*/  LDS R27, [R13+-0x1c] ;  /* 0xffffe4000d1b7984 */ /* 0x000e240000000800 */
[----:B0-----:R-:W-:-:S02]  /*09a0*/  FFMA R2, R23, R27, R2 ;  /* 0x0000001b17027223 */ /* 0x001fc40000000002 */
[----:B------:R-:W0:Y:S01]  /*09b0*/  LDS R27, [R13+-0x18] ;  /* 0xffffe8000d1b7984 */ /* 0x000e220000000800 */
[C---:B------:R-:W-:Y:S01]  /*09c0*/  FFMA R19, R23.reuse, R28, R19 ;  /* 0x0000001c17137223 */ /* 0x040fe20000000013 */
[----:B0-----:R-:W-:Y:S01]  /*09d0*/  FFMA R4, R23, R27, R4 ;  /* 0x0000001b17047223 */ /* 0x001fe20000000004 */
[----:B------:R-:W-:Y:S01]  /*09e0*/  IMAD R23, R26, UR14, R11 ;  /* 0x0000000e1a177c24 */ /* 0x000fe2000f8e020b */
[----:B------:R-:W-:Y:S03]  /*09f0*/  LDS R27, [R13+-0x14] ;  /* 0xffffec000d1b7984 */ /* 0x000fe60000000800 */
[----:B------:R-:W-:Y:S01]  /*0a00*/  IMAD.WIDE R22, R23, 0x4, R14 ;  /* 0x0000000417167825 */ /* 0x000fe200078e020e */
[----:B------:R-:W2:Y:S04]  /*0a10*/  LDG.E R26, desc[UR20][R20.64] ;  /* 0x00000014141a7981 */ /* 0x000ea8000c1e1900 */
[----:B------:R-:W0:Y:S04]  /*0a20*/  LDS R28, [R13+-0x10] ;  /* 0xfffff0000d1c7984 */ /* 0x000e280000000800 */
[----:B------:R-:W0:Y:S02]  /*0a30*/  LDG.E R23, desc[UR20][R22.64] ;  /* 0x0000001416177981 */ /* 0x000e24000c1e1900 */
[----:B0-----:R-:W-:-:S02]  /*0a40*/  FFMA R19, R23, R28, R19 ;  /* 0x0000001c17137223 */ /* 0x001fc40000000013 */
[----:B------:R-:W3:Y:S01]  /*0a50*/  LDG.E R28, desc[UR20][R20.64+0x4] ;  /* 0x00000414141c7981 */ /* 0x000ee2000c1e1900 */
[----:B------:R-:W-:-:S03]  /*0a60*/  FFMA R0, R23, R27, R0 ;  /* 0x0000001b17007223 */ /* 0x000fc60000000000 */
[----:B------:R-:W0:Y:S02]  /*0a70*/  LDS R27, [R13+-0xc] ;  /* 0xfffff4000d1b7984 */ /* 0x000e240000000800 */
[----:B0-----:R-:W-:Y:S02]  /*0a80*/  FFMA R16, R23, R27, R16 ;  /* 0x0000001b17107223 */ /* 0x001fe40000000010 */
[----:B------:R-:W0:Y:S01]  /*0a90*/  LDS R27, [R13+-0x8] ;  /* 0xfffff8000d1b7984 */ /* 0x000e220000000800 */
[----:B--2---:R-:W-:Y:S01]  /*0aa0*/  IADD3 R26, PT, PT, R3, R26, RZ ;  /* 0x0000001a031a7210 */ /* 0x004fe20007ffe0ff */
[C---:B0-----:R-:W-:Y:S02]  /*0ab0*/  FFMA R2, R23.reuse, R27, R2 ;  /* 0x0000001b17027223 */ /* 0x041fe40000000002 */
[----:B------:R-:W0:Y:S04]  /*0ac0*/  LDS R27, [R13+-0x4] ;  /* 0xfffffc000d1b7984 */ /* 0x000e280000000800 */
[----:B------:R-:W1:Y:S01]  /*0ad0*/  LDS R29, [R13] ;  /* 0x000000000d1d7984 */ /* 0x000e620000000800 */
[----:B0-----:R-:W-:Y:S01]  /*0ae0*/  FFMA R4, R23, R27, R4 ;  /* 0x0000001b17047223 */ /* 0x001fe20000000004 */
[----:B------:R-:W-:-:S04]  /*0af0*/  IMAD R23, R26, UR14, R11 ;  /* 0x0000000e1a177c24 */ /* 0x000fc8000f8e020b */
[----:B------:R-:W-:-:S06]  /*0b00*/  IMAD.WIDE R22, R23, 0x4, R14 ;  /* 0x0000000417167825 */ /* 0x000fcc00078e020e */
[----:B------:R-:W1:Y:S01]  /*0b10*/  LDG.E R23, desc[UR20][R22.64] ;  /* 0x0000001416177981 */ /* 0x000e62000c1e1900 */
[----:B---3--:R-:W-:-:S04]  /*0b20*/  IMAD.IADD R28, R3, 0x1, R28 ;  /* 0x00000001031c7824 */ /* 0x008fc800078e021c */
[----:B------:R-:W-:-:S04]  /*0b30*/  IMAD R27, R28, UR14, R11 ;  /* 0x0000000e1c1b7c24 */ /* 0x000fc8000f8e020b */
[----:B------:R-:W-:-:S06]  /*0b40*/  IMAD.WIDE R14, R27, 0x4, R14 ;  /* 0x000000041b0e7825 */ /* 0x000fcc00078e020e */
[----:B------:R0:W2:Y:S01]  /*0b50*/  LDG.E R14, desc[UR20][R14.64] ;  /* 0x000000140e0e7981 */ /* 0x0000a2000c1e1900 */
[----:B-1----:R-:W-:-:S03]  /*0b60*/  FFMA R29, R23, R29, R0 ;  /* 0x0000001d171d7223 */ /* 0x002fc60000000000 */
[----:B------:R-:W1:Y:S04]  /*0b70*/  LDS R0, [R13+0x4] ;  /* 0x000004000d007984 */ /* 0x000e680000000800 */
[----:B------:R-:W3:Y:S01]  /*0b80*/  LDS R27, [R13+0x8] ;  /* 0x000008000d1b7984 */ /* 0x000ee20000000800 */
[----:B-1----:R-:W-:-:S03]  /*0b90*/  FFMA R19, R23, R0, R19 ;  /* 0x0000000017137223 */ /* 0x002fc60000000013 */
[----:B------:R-:W1:Y:S01]  /*0ba0*/  LDS R0, [R13+0xc] ;  /* 0x00000c000d007984 */ /* 0x000e620000000800 */
[C---:B---3--:R-:W-:Y:S01]  /*0bb0*/  FFMA R27, R23.reuse, R27, R16 ;  /* 0x0000001b171b7223 */ /* 0x048fe20000000010 */
[C---:B-1----:R-:W-:Y:S02]  /*0bc0*/  FFMA R2, R23.reuse, R0, R2 ;  /* 0x0000000017027223 */ /* 0x042fe40000000002 */
[----:B------:R-:W1:Y:S04]  /*0bd0*/  LDS R0, [R13+0x10] ;  /* 0x000010000d007984 */ /* 0x000e680000000800 */
[----:B------:R-:W2:Y:S04]  /*0be0*/  LDS R16, [R13+0x14] ;  /* 0x000014000d107984 */ /* 0x000ea80000000800 */
[----:B------:R-:W3:Y:S04]  /*0bf0*/  LDS R22, [R13+0x18] ;  /* 0x000018000d167984 */ /* 0x000ee80000000800 */
[----:B------:R-:W4:Y:S04]  /*0c00*/  LDS R26, [R13+0x1c] ;  /* 0x00001c000d1a7984 */ /* 0x000f280000000800 */
[----:B0-----:R-:W0:Y:S01]  /*0c10*/  LDS R15, [R13+0x20] ;  /* 0x000020000d0f7984 */ /* 0x001e220000000800 */
[----:B------:R-:W-:Y:S01]  /*0c20*/  IADD3 R20, P0, PT, R20, 0x10, RZ ;  /* 0x0000001014147810 */ /* 0x000fe20007f1e0ff */
[----:B-1----:R-:W-:-:S02]  /*0c30*/  FFMA R23, R23, R0, R4 ;  /* 0x0000000017177223 */ /* 0x002fc40000000004 */
[----:B------:R1:W0:Y:S01]  /*0c40*/  LDS R4, [R13+0x24] ;  /* 0x000024000d047984 */ /* 0x0002220000000800 */
[----:B------:R-:W-:Y:S01]  /*0c50*/  IADD3 R24, PT, PT, R24, 0x4, RZ ;  /* 0x0000000418187810 */ /* 0x000fe20007ffe0ff */
[----:B------:R-:W-:-:S03]  /*0c60*/  IMAD.X R21, RZ, RZ, R21, P0 ;  /* 0x000000ffff157224 */ /* 0x000fc600000e0615 */
[----:B------:R-:W-:Y:S01]  /*0c70*/  ISETP.NE.AND P0, PT, R24, RZ, PT ;  /* 0x000000ff1800720c */ /* 0x000fe20003f05270 */
[----:B------:R-:W-:Y:S05]  /*0c80*/  YIELD ;  /* 0x0000000000007946 */ /* 0x000fea0003800000 */
[----:B-1----:R-:W-:Y:S01]  /*0c90*/  IADD3 R13, PT, PT, R13, 0x50, RZ ;  /* 0x000000500d0d7810 */ /* 0x002fe20007ffe0ff */
[C---:B--2---:R-:W-:Y:S01]  /*0ca0*/  FFMA R0, R14.reuse, R16, R29 ;  /* 0x000000100e007223 */ /* 0x044fe2000000001d */
[C---:B---3--:R-:W-:Y:S01]  /*0cb0*/  FFMA R19, R14.reuse, R22, R19 ;  /* 0x000000160e137223 */ /* 0x048fe20000000013 */
[C---:B----4-:R-:W-:Y:S01]  /*0cc0*/  FFMA R16, R14.reuse, R26, R27 ;  /* 0x0000001a0e107223 */ /* 0x050fe2000000001b */
[C---:B0-----:R-:W-:Y:S01]  /*0cd0*/  FFMA R2, R14.reuse, R15, R2 ;  /* 0x0000000f0e027223 */ /* 0x041fe20000000002 */
[----:B------:R-:W-:-:S02]  /*0ce0*/  FFMA R4, R14, R4, R23 ;  /* 0x000000040e047223 */ /* 0x000fc40000000017 */
[----:B------:R-:W-:Y:S05]  /*0cf0*/  @P0 BRA `(.L_x_32) ;  /* 0xfffffff800f00947 */ /* 0x000fea000383ffff */
.L_x_31:
[----:B------:R-:W-:-:S09]  /*0d00*/  UISETP.NE.AND UP0, UPT, UR18, URZ, UPT ;  /* 0x000000ff1200728c */ /* 0x000fd2000bf05270 */
[----:B------:R-:W-:Y:S05]  /*0d10*/  BRA.U !UP0, `(.L_x_30) ;  /* 0x00000005080c7547 */ /* 0x000fea000b800000 */
[----:B------:R-:W0:Y:S01]  /*0d20*/  LDC.64 R14, c[0x0][0x3a0] ;  /* 0x0000e800ff0e7b82 */ /* 0x000e220000000a00 */
[----:B------:R-:W-:-:S07]  /*0d30*/  VIADD R23, R25, UR17 ;  /* 0x0000001119177c36 */ /* 0x000fce0008000000 */
[----:B------:R-:W1:Y:S01]  /*0d40*/  LDC.64 R20, c[0x0][0x388] ;  /* 0x0000e200ff147b82 */ /* 0x000e620000000a00 */
[----:B0-----:R-:W-:-:S06]  /*0d50*/  IMAD.WIDE.U32 R22, R23, 0x4, R14 ;  /* 0x0000000417167825 */ /* 0x001fcc00078e000e */
[----:B------:R-:W2:Y:S01]  /*0d60*/  LDG.E R22, desc[UR20][R22.64] ;  /* 0x0000001416167981 */ /* 0x000ea2000c1e1900 */
[----:B------:R-:W0:Y:S01]  /*0d70*/  S2R R24, SR_CgaCtaId ;  /* 0x0000000000187919 */ /* 0x000e220000008800 */
[----:B------:R-:W-:-:S04]  /*0d80*/  MOV R13, 0x400 ;  /* 0x00000400000d7802 */ /* 0x000fc80000000f00 */
[----:B0-----:R-:W-:Y:S02]  /*0d90*/  LEA R24, R24, R13, 0x18 ;  /* 0x0000000d18187211 */ /* 0x001fe400078ec0ff */
[----:B--2---:R-:W-:-:S05]  /*0da0*/  IADD3 R14, PT, PT, R3, R22, RZ ;  /* 0x00000016030e7210 */ /* 0x004fca0007ffe0ff */
[----:B------:R-:W-:-:S04]  /*0db0*/  IMAD R15, R14, UR14, R11 ;  /* 0x0000000e0e0f7c24 */ /* 0x000fc8000f8e020b */
[----:B-1----:R-:W-:-:S06]  /*0dc0*/  IMAD.WIDE R14, R15, 0x4, R20 ;  /* 0x000000040f0e7825 */ /* 0x002fcc00078e0214 */
[----:B------:R-:W2:Y:S01]  /*0dd0*/  LDG.E R15, desc[UR20][R14.64] ;  /* 0x000000140e0f7981 */ /* 0x000ea2000c1e1900 */
[----:B------:R-:W-:Y:S01]  /*0de0*/  IMAD R13, R25, 0x14, R24 ;  /* 0x00000014190d7824 */ /* 0x000fe200078e0218 */
[----:B------:R-:W-:-:S04]  /*0df0*/  UISETP.NE.AND UP0, UPT, UR18, 0x1, UPT ;  /* 0x000000011200788c */ /* 0x000fc8000bf05270 */
[----:B------:R-:W2:Y:S04]  /*0e00*/  LDS R24, [R13] ;  /* 0x000000000d187984 */ /* 0x000ea80000000800 */
[----:B------:R-:W0:Y:S04]  /*0e10*/  LDS R22, [R13+0x4] ;  /* 0x000004000d167984 */ /* 0x000e280000000800 */
[----:B------:R-:W1:Y:S04]  /*0e20*/  LDS R23, [R13+0x8] ;  /* 0x000008000d177984 */ /* 0x000e680000000800 */
[----:B------:R-:W3:Y:S04]  /*0e30*/  LDS R27, [R13+0xc] ;  /* 0x00000c000d1b7984 */ /* 0x000ee80000000800 */
[----:B------:R-:W4:Y:S01]  /*0e40*/  LDS R29, [R13+0x10] ;  /* 0x000010000d1d7984 */ /* 0x000f220000000800 */
[C---:B--2---:R-:W-:Y:S01]  /*0e50*/  FFMA R0, R15.reuse, R24, R0 ;  /* 0x000000180f007223 */ /* 0x044fe20000000000 */
[C---:B0-----:R-:W-:Y:S01]  /*0e60*/  FFMA R19, R15.reuse, R22, R19 ;  /* 0x000000160f137223 */ /* 0x041fe20000000013 */
[C---:B-1----:R-:W-:Y:S01]  /*0e70*/  FFMA R16, R15.reuse, R23, R16 ;  /* 0x000000170f107223 */ /* 0x042fe20000000010 */
[C---:B---3--:R-:W-:Y:S01]  /*0e80*/  FFMA R2, R15.reuse, R27, R2 ;  /* 0x0000001b0f027223 */ /* 0x048fe20000000002 */
[----:B----4-:R-:W-:Y:S01]  /*0e90*/  FFMA R4, R15, R29, R4 ;  /* 0x0000001d0f047223 */ /* 0x010fe20000000004 */
[----:B------:R-:W-:Y:S06]  /*0ea0*/  BRA.U !UP0, `(.L_x_30) ;  /* 0x0000000108a87547 */ /* 0x000fec000b800000 */
[----:B------:R-:W-:Y:S01]  /*0eb0*/  R2UR UR7, R25 ;  /* 0x00000000190772ca */ /* 0x000fe200000e0000 */
[----:B------:R-:W0:-:S12]  /*0ec0*/  LDCU.64 UR12, c[0x0][0x3a0] ;  /* 0x00007400ff0c77ac */ /* 0x000e180008000a00 */
[----:B------:R-:W-:-:S04]  /*0ed0*/  UIADD3 UR7, UP0, UPT, UR17, UR7, URZ ;  /* 0x0000000711077290 */ /* 0x000fc8000ff1e0ff */
[----:B------:R-:W-:Y:S02]  /*0ee0*/  UIADD3.X UR19, UPT, UPT, URZ, URZ, URZ, UP0, !UPT ;  /* 0x000000ffff137290 */ /* 0x000fe400087fe4ff */
[----:B0-----:R-:W-:-:S04]  /*0ef0*/  ULEA UR6, UP0, UR7, UR12, 0x2 ;  /* 0x0000000c07067291 */ /* 0x001fc8000f8010ff */
[----:B------:R-:W-:Y:S02]  /*0f00*/  ULEA.HI.X UR7, UR7, UR13, UR19, 0x2, UP0 ;  /* 0x0000000d07077291 */ /* 0x000fe400080f1413 */
[----:B------:R-:W-:-:S04]  /*0f10*/  IMAD.U32 R22, RZ, RZ, UR6 ;  /* 0x00000006ff167e24 */ /* 0x000fc8000f8e00ff */
[----:B------:R-:W-:-:S05]  /*0f20*/  MOV R23, UR7 ;  /* 0x0000000700177c02 */ /* 0x000fca0008000f00 */
[----:B------:R-:W2:Y:S01]  /*0f30*/  LDG.E R22, desc[UR20][R22.64+0x4] ;  /* 0x0000041416167981 */ /* 0x000ea2000c1e1900 */
[----:B------:R-:W-:Y:S02]  /*0f40*/  IMAD.U32 R14, RZ, RZ, UR18 ;  /* 0x00000012ff0e7e24 */ /* 0x000fe4000f8e00ff */
[----:B------:R-:W-:-:S03]  /*0f50*/  IMAD.U32 R15, RZ, RZ, UR7 ;  /* 0x00000007ff0f7e24 */ /* 0x000fc6000f8e00ff */
[----:B------:R-:W-:Y:S02]  /*0f60*/  ISETP.NE.AND P0, PT, R14, 0x2, PT ;  /* 0x000000020e00780c */ /* 0x000fe40003f05270 */
[----:B------:R-:W-:-:S11]  /*0f70*/  MOV R14, UR6 ;  /* 0x00000006000e7c02 */ /* 0x000fd60008000f00 */
[----:B------:R-:W3:Y:S01]  /*0f80*/  @P0 LDG.E R14, desc[UR20][R14.64+0x8] ;  /* 0x000008140e0e0981 */ /* 0x000ee2000c1e1900 */
[----:B--2---:R-:W-:-:S05]  /*0f90*/  IADD3 R24, PT, PT, R3, R22, RZ ;  /* 0x0000001603187210 */ /* 0x004fca0007ffe0ff */
[----:B------:R-:W-:-:S04]  /*0fa0*/  IMAD R25, R24, UR14, R11 ;  /* 0x0000000e18197c24 */ /* 0x000fc8000f8e020b */
[----:B------:R-:W-:-:S06]  /*0fb0*/  IMAD.WIDE R24, R25, 0x4, R20 ;  /* 0x0000000419187825 */ /* 0x000fcc00078e0214 */
[----:B------:R-:W2:Y:S01]  /*0fc0*/  LDG.E R25, desc[UR20][R24.64] ;  /* 0x0000001418197981 */ /* 0x000ea2000c1e1900 */
[----:B---3--:R-:W-:-:S04]  /*0fd0*/  @P0 IMAD.IADD R26, R3, 0x1, R14 ;  /* 0x00000001031a0824 */ /* 0x008fc800078e020e */
[----:B------:R-:W-:-:S04]  /*0fe0*/  @P0 IMAD R3, R26, UR14, R11 ;  /* 0x0000000e1a030c24 */ /* 0x000fc8000f8e020b */
[----:B------:R-:W-:Y:S02]  /*0ff0*/  @P0 IMAD.WIDE R20, R3, 0x4, R20 ;  /* 0x0000000403140825 */ /* 0x000fe400078e0214 */
[----:B------:R-:W2:Y:S04]  /*1000*/  LDS R3, [R13+0x14] ;  /* 0x000014000d037984 */ /* 0x000ea80000000800 */
[----:B------:R0:W3:Y:S04]  /*1010*/  @P0 LDG.E R21, desc[UR20][R20.64] ;  /* 0x0000001414150981 */ /* 0x0000e8000c1e1900 */
[----:B------:R-:W1:Y:S04]  /*1020*/  LDS R22, [R13+0x18] ;  /* 0x000018000d167984 */ /* 0x000e680000000800 */
[----:B------:R-:W4:Y:S04]  /*1030*/  LDS R15, [R13+0x1c] ;  /* 0x00001c000d0f7984 */ /* 0x000f280000000800 */
[----:B------:R-:W0:Y:S01]  /*1040*/  LDS R23, [R13+0x20] ;  /* 0x000020000d177984 */ /* 0x000e220000000800 */
[C---:B--2---:R-:W-:Y:S01]  /*1050*/  FFMA R0, R25.reuse, R3, R0 ;  /* 0x0000000319007223 */ /* 0x044fe20000000000 */
[----:B-1----:R-:W-:-:S02]  /*1060*/  FFMA R19, R25, R22, R19 ;  /* 0x0000001619137223 */ /* 0x002fc40000000013 */
[----:B------:R-:W1:Y:S01]  /*1070*/  LDS R3, [R13+0x24] ;  /* 0x000024000d037984 */ /* 0x000e620000000800 */
[C---:B----4-:R-:W-:Y:S01]  /*1080*/  FFMA R16, R25.reuse, R15, R16 ;  /* 0x0000000f19107223 */ /* 0x050fe20000000010 */
[C---:B0-----:R-:W-:Y:S02]  /*1090*/  FFMA R2, R25.reuse, R23, R2 ;  /* 0x0000001719027223 */ /* 0x041fe40000000002 */
[----:B------:R-:W3:Y:S04]  /*10a0*/  @P0 LDS R14, [R13+0x28] ;  /* 0x000028000d0e0984 */ /* 0x000ee80000000800 */
[----:B------:R-:W0:Y:S04]  /*10b0*/  @P0 LDS R24, [R13+0x2c] ;  /* 0x00002c000d180984 */ /* 0x000e280000000800 */
[----:B------:R-:W2:Y:S04]  /*10c0*/  @P0 LDS R27, [R13+0x30] ;  /* 0x000030000d1b0984 */ /* 0x000ea80000000800 */
[----:B------:R-:W4:Y:S04]  /*10d0*/  @P0 LDS R29, [R13+0x34] ;  /* 0x000034000d1d0984 */ /* 0x000f280000000800 */
[----:B------:R-:W4:Y:S01]  /*10e0*/  @P0 LDS R20, [R13+0x38] ;  /* 0x000038000d140984 */ /* 0x000f220000000800 */
[----:B-1----:R-:W-:Y:S01]  /*10f0*/  FFMA R4, R25, R3, R4 ;  /* 0x0000000319047223 */ /* 0x002fe20000000004 */
[C---:B---3--:R-:W-:Y:S01]  /*1100*/  @P0 FFMA R0, R21.reuse, R14, R0 ;  /* 0x0000000e15000223 */ /* 0x048fe20000000000 */
[C---:B0-----:R-:W-:Y:S01]  /*1110*/  @P0 FFMA R19, R21.reuse, R24, R19 ;  /* 0x0000001815130223 */ /* 0x041fe20000000013 */
[C---:B--2---:R-:W-:Y:S01]  /*1120*/  @P0 FFMA R16, R21.reuse, R27, R16 ;  /* 0x0000001b15100223 */ /* 0x044fe20000000010 */
[C---:B----4-:R-:W-:Y:S01]  /*1130*/  @P0 FFMA R2, R21.reuse, R29, R2 ;  /* 0x0000001d15020223 */ /* 0x050fe20000000002 */
[----:B------:R-:W-:-:S07]  /*1140*/  @P0 FFMA R4, R21, R20, R4 ;  /* 0x0000001415040223 */ /* 0x000fce0000000004 */
.L_x_30:
[----:B------:R-:W0:Y:S01]  /*1150*/  F2F.F64.F32 R14, R0 ;  /* 0x00000000000e7310 */ /* 0x000e220000201800 */
[----:B------:R-:W-:Y:S01]  /*1160*/  IMAD.MOV.U32 R13, RZ, RZ, RZ ;  /* 0x000000ffff0d7224 */ /* 0x000fe200078e00ff */
[----:B------:R-:W-:Y:S01]  /*1170*/  MOV R3, RZ ;  /* 0x000000ff00037202 */ /* 0x000fe20000000f00 */
[----:B------:R-:W-:Y:S01]  /*1180*/  BSSY.RECONVERGENT B1, `(.L_x_33) ;  /* 0x0000014000017945 */ /* 0x000fe20003800200 */
[----:B0-----:R-:W-:Y:S01]  /*1190*/  DSETP.MAX.AND P0, P1, RZ, R14, PT ;  /* 0x0000000eff00722a */ /* 0x001fe2000390f000 */
[----:B------:R-:W-:-:S05]  /*11a0*/  MOV R20, R15 ;  /* 0x0000000f00147202 */ /* 0x000fca0000000f00 */
[----:B------:R-:W-:Y:S02]  /*11b0*/  FSEL R21, R13, R20, P0 ;  /* 0x000000140d157208 */ /* 0x000fe40000000000 */
[----:B------:R-:W-:Y:S01]  /*11c0*/  SEL R14, R3, R14, P0 ;  /* 0x0000000e030e7207 */ /* 0x000fe20000000000 */
[----:B-----5:R-:W0:Y:S05]  /*11d0*/  MUFU.RCP R13, R10 ;  /* 0x0000000a000d7308 */ /* 0x020e2a0000001000 */
[----:B------:R-:W-:-:S05]  /*11e0*/  @P1 LOP3.LUT R21, R20, 0x80000, RZ, 0xfc, !PT ;  /* 0x0008000014151812 */ /* 0x000fca00078efcff */
[----:B------:R-:W-:-:S04]  /*11f0*/  IMAD.MOV.U32 R15, RZ, RZ, R21 ;  /* 0x000000ffff0f7224 */ /* 0x000fc800078e0015 */
[----:B------:R-:W1:Y:S01]  /*1200*/  F2F.F32.F64 R3, R14 ;  /* 0x0000000e00037310 */ /* 0x000e620000301000 */
[----:B0-----:R-:W-:-:S04]  /*1210*/  FFMA R0, -R10, R13, 1 ;  /* 0x3f8000000a007423 */ /* 0x001fc8000000010d */
[----:B------:R-:W-:Y:S01]  /*1220*/  FFMA R0, R13, R0, R13 ;  /* 0x000000000d007223 */ /* 0x000fe2000000000d */
[----:B-1----:R-:W-:-:S04]  /*1230*/  FMUL R3, R3, R3 ;  /* 0x0000000303037220 */ /* 0x002fc80000400000 */
[----:B------:R-:W0:Y:S01]  /*1240*/  FCHK P0, R3, R10 ;  /* 0x0000000a03007302 */ /* 0x000e220000000000 */
[----:B------:R-:W-:-:S04]  /*1250*/  FFMA R13, R3, R0, RZ ;  /* 0x00000000030d7223 */ /* 0x000fc800000000ff */
[----:B------:R-:W-:-:S04]  /*1260*/  FFMA R20, -R10, R13, R3 ;  /* 0x0000000d0a147223 */ /* 0x000fc80000000103 */
[----:B------:R-:W-:Y:S01]  /*1270*/  FFMA R0, R0, R20, R13 ;  /* 0x0000001400007223 */ /* 0x000fe2000000000d */
[----:B0-----:R-:W-:Y:S06]  /*1280*/  @!P0 BRA `(.L_x_34) ;  /* 0x00000000000c8947 */ /* 0x001fec0003800000 */
[----:B------:R-:W-:Y:S02]  /*1290*/  MOV R0, R10 ;  /* 0x0000000a00007202 */ /* 0x000fe40000000f00 */
[----:B------:R-:W-:-:S07]  /*12a0*/  MOV R14, 0x12c0 ;  /* 0x000012c0000e7802 */ /* 0x000fce0000000f00 */
[----:B------:R-:W-:Y:S05]  /*12b0*/  CALL.REL.NOINC `($__internal_1_$__cuda_sm3x_div_rn_noftz_f32_slowpath) ;  /* 0x0000000800087944 */ /* 0x000fea0003c00000 */
.L_x_34:
[----:B------:R-:W-:Y:S05]  /*12c0*/  BSYNC.RECONVERGENT B1 ;  /* 0x0000000000017941 */ /* 0x000fea0003800200 */
.L_x_33:
[----:B------:R-:W0:Y:S01]  /*12d0*/  F2F.F64.F32 R14, R19 ;  /* 0x00000013000e7310 */ /* 0x000e220000201800 */
[----:B------:R-:W-:Y:S01]  /*12e0*/  MOV R13, RZ ;  /* 0x000000ff000d7202 */ /* 0x000fe20000000f00 */
[----:B------:R-:W-:Y:S01]  /*12f0*/  IMAD.MOV.U32 R3, RZ, RZ, RZ ;  /* 0x000000ffff037224 */ /* 0x000fe200078e00ff */
[----:B------:R-:W-:Y:S05]  /*1300*/  BSSY.RECONVERGENT B1, `(.L_x_35) ;  /* 0x0000017000017945 */ /* 0x000fea0003800200 */
[----:B------:R-:W1:Y:S01]  /*1310*/  MUFU.RCP R20, R9 ;  /* 0x0000000900147308 */ /* 0x000e620000001000 */
[----:B0-----:R-:W-:Y:S01]  /*1320*/  DSETP.MAX.AND P0, P1, RZ, R14, PT ;  /* 0x0000000eff00722a */ /* 0x001fe2000390f000 */
[----:B------:R-:W-:-:S05]  /*1330*/  IMAD.MOV.U32 R22, RZ, RZ, R15 ;  /* 0x000000ffff167224 */ /* 0x000fca00078e000f */
[----:B------:R-:W-:Y:S02]  /*1340*/  FSEL R13, R13, R22, P0 ;  /* 0x000000160d0d7208 */ /* 0x000fe40000000000 */
[----:B------:R-:W-:Y:S02]  /*1350*/  SEL R14, R3, R14, P0 ;  /* 0x0000000e030e7207 */ /* 0x000fe40000000000 */
[----:B------:R-:W-:-:S04]  /*1360*/  FSETP.GT.AND P0, PT, R0, R17, PT ;  /* 0x000000110000720b */ /* 0x000fc80003f04000 */
[----:B------:R-:W-:Y:S02]  /*1370*/  @P1 LOP3.LUT R13, R22, 0x80000, RZ, 0xfc, !PT ;  /* 0x00080000160d1812 */ /* 0x000fe400078efcff */
[----:B------:R-:W-:Y:S02]  /*1380*/  FSEL R17, R0, R17, P0 ;  /* 0x0000001100117208 */ /* 0x000fe40000000000 */
[----:B------:R-:W-:Y:S01]  /*1390*/  MOV R15, R13 ;  /* 0x0000000d000f7202 */ /* 0x000fe20000000f00 */
[----:B-1----:R-:W-:Y:S01]  /*13a0*/  FFMA R13, -R9, R20, 1 ;  /* 0x3f800000090d7423 */ /* 0x002fe20000000114 */
[----:B------:R-:W-:Y:S02]  /*13b0*/  SEL R18, R5, R18, P0 ;  /* 0x0000001205127207 */ /* 0x000fe40000000000 */
[----:B------:R-:W0:Y:S01]  /*13c0*/  F2F.F32.F64 R3, R14 ;  /* 0x0000000e00037310 */ /* 0x000e220000301000 */
[----:B------:R-:W-:Y:S01]  /*13d0*/  FFMA R20, R20, R13, R20 ;  /* 0x0000000d14147223 */ /* 0x000fe20000000014 */
[----:B0-----:R-:W-:-:S06]  /*13e0*/  FMUL R3, R3, R3 ;  /* 0x0000000303037220 */ /* 0x001fcc0000400000 */
[----:B------:R-:W0:Y:S01]  /*13f0*/  FCHK P1, R3, R9 ;  /* 0x0000000903007302 */ /* 0x000e220000020000 */
[----:B------:R-:W-:-:S04]  /*1400*/  FFMA R13, R3, R20, RZ ;  /* 0x00000014030d7223 */ /* 0x000fc800000000ff */
[----:B------:R-:W-:-:S04]  /*1410*/  FFMA R19, -R9, R13, R3 ;  /* 0x0000000d09137223 */ /* 0x000fc80000000103 */
[----:B------:R-:W-:Y:S01]  /*1420*/  FFMA R0, R20, R19, R13 ;  /* 0x0000001314007223 */ /* 0x000fe2000000000d */
[----:B0-----:R-:W-:Y:S06]  /*1430*/  @!P1 BRA `(.L_x_36) ;  /* 0x00000000000c9947 */ /* 0x001fec0003800000 */
[----:B------:R-:W-:Y:S01]  /*1440*/  IMAD.MOV.U32 R0, RZ, RZ, R9 ;  /* 0x000000ffff007224 */ /* 0x000fe200078e0009 */
[----:B------:R-:W-:-:S07]  /*1450*/  MOV R14, 0x1470 ;  /* 0x00001470000e7802 */ /* 0x000fce0000000f00 */
[----:B------:R-:W-:Y:S05]  /*1460*/  CALL.REL.NOINC `($__internal_1_$__cuda_sm3x_div_rn_noftz_f32_slowpath) ;  /* 0x00000004009c7944 */ /* 0x000fea0003c00000 */
.L_x_36:
[----:B------:R-:W-:Y:S05]  /*1470*/  BSYNC.RECONVERGENT B1 ;  /* 0x0000000000017941 */ /* 0x000fea0003800200 */
.L_x_35:
[----:B------:R-:W0:Y:S01]  /*1480*/  F2F.F64.F32 R14, R16 ;  /* 0x00000010000e7310 */ /* 0x000e220000201800 */
[----:B------:R-:W-:Y:S01]  /*1490*/  HFMA2 R13, -RZ, RZ, 0, 0 ;  /* 0x00000000ff0d7431 */ /* 0x000fe200000001ff */
[----:B------:R-:W-:Y:S01]  /*14a0*/  MOV R3, RZ ;  /* 0x000000ff00037202 */ /* 0x000fe20000000f00 */
[----:B------:R-:W-:Y:S01]  /*14b0*/  BSSY.RECONVERGENT B1, `(.L_x_37) ;  /* 0x0000018000017945 */ /* 0x000fe20003800200 */
[----:B0-----:R-:W-:Y:S01]  /*14c0*/  DSETP.MAX.AND P0, P1, RZ, R14, PT ;  /* 0x0000000eff00722a */ /* 0x001fe2000390f000 */
[----:B------:R-:W-:-:S05]  /*14d0*/  IMAD.MOV.U32 R20, RZ, RZ, R15 ;  /* 0x000000ffff147224 */ /* 0x000fca00078e000f */
[----:B------:R-:W-:Y:S02]  /*14e0*/  FSEL R19, R13, R20, P0 ;  /* 0x000000140d137208 */ /* 0x000fe40000000000 */
[----:B------:R-:W-:Y:S01]  /*14f0*/  SEL R14, R3, R14, P0 ;  /* 0x0000000e030e7207 */ /* 0x000fe20000000000 */
[----:B------:R-:W0:Y:S01]  /*1500*/  MUFU.RCP R13, R8 ;  /* 0x00000008000d7308 */ /* 0x000e220000001000 */
[----:B------:R-:W-:-:S04]  /*1510*/  FSETP.GT.AND P0, PT, R0, R17, PT ;  /* 0x000000110000720b */ /* 0x000fc80003f04000 */
[----:B------:R-:W-:Y:S02]  /*1520*/  @P1 LOP3.LUT R19, R20, 0x80000, RZ, 0xfc, !PT ;  /* 0x0008000014131812 */ /* 0x000fe400078efcff */
[----:B------:R-:W-:Y:S02]  /*1530*/  FSEL R17, R0, R17, P0 ;  /* 0x0000001100117208 */ /* 0x000fe40000000000 */
[----:B------:R-:W-:Y:S02]  /*1540*/  MOV R15, R19 ;  /* 0x00000013000f7202 */ /* 0x000fe40000000f00 */
[----:B------:R-:W-:Y:S02]  /*1550*/  IADD3 R19, PT, PT, R5, UR16, RZ ;  /* 0x0000001005137c10 */ /* 0x000fe4000fffe0ff */
[----:B------:R-:W1:Y:S02]  /*1560*/  F2F.F32.F64 R3, R14 ;  /* 0x0000000e00037310 */ /* 0x000e640000301000 */
[----:B------:R-:W-:Y:S01]  /*1570*/  SEL R18, R19, R18, P0 ;  /* 0x0000001213127207 */ /* 0x000fe20000000000 */
        /* <DEDUP_REMOVED lines=11> */
.L_x_38:
[----:B------:R-:W-:Y:S05]  /*1630*/  BSYNC.RECONVERGENT B1 ;  /* 0x0000000000017941 */ /* 0x000fea0003800200 */
.L_x_37:
[----:B------:R-:W0:Y:S01]  /*1640*/  F2F.F64.F32 R2, R2 ;  /* 0x0000000200027310 */ /* 0x000e220000201800 */
[----:B------:R-:W-:Y:S01]  /*1650*/  HFMA2 R13, -RZ, RZ, 0, 0 ;  /* 0x00000000ff0d7431 */ /* 0x000fe200000001ff */
[----:B------:R-:W-:Y:S01]  /*1660*/  MOV R14, RZ ;  /* 0x000000ff000e7202 */ /* 0x000fe20000000f00 */
[----:B------:R-:W-:Y:S01]  /*1670*/  VIADD R19, R19, UR16 ;  /* 0x0000001013137c36 */ /* 0x000fe20008000000 */
[----:B------:R-:W-:Y:S04]  /*1680*/  BSSY.RECONVERGENT B1, `(.L_x_39) ;  /* 0x0000018000017945 */ /* 0x000fe80003800200 */
[----:B------:R-:W1:Y:S01]  /*1690*/  MUFU.RCP R16, R7 ;  /* 0x0000000700107308 */ /* 0x000e620000001000 */
[----:B0-----:R-:W-:Y:S01]  /*16a0*/  DSETP.MAX.AND P0, P1, RZ, R2, PT ;  /* 0x00000002ff00722a */ /* 0x001fe2000390f000 */
[----:B------:R-:W-:Y:S01]  /*16b0*/  IMAD.MOV.U32 R20, RZ, RZ, R3 ;  /* 0x000000ffff147224 */ /* 0x000fe200078e0003 */
[----:B------:R-:W-:-:S04]  /*16c0*/  MOV R15, R2 ;  /* 0x00000002000f7202 */ /* 0x000fc80000000f00 */
        /* <DEDUP_REMOVED lines=19> */
.L_x_40:
[----:B------:R-:W-:Y:S05]  /*1800*/  BSYNC.RECONVERGENT B1 ;  /* 0x0000000000017941 */ /* 0x000fea0003800200 */
.L_x_39:
[----:B------:R-:W0:Y:S01]  /*1810*/  F2F.F64.F32 R2, R4 ;  /* 0x0000000400027310 */ /* 0x000e220000201800 */
[----:B------:R-:W-:Y:S01]  /*1820*/  IMAD.MOV.U32 R13, RZ, RZ, RZ ;  /* 0x000000ffff0d7224 */ /* 0x000fe200078e00ff */
[----:B------:R-:W-:Y:S01]  /*1830*/  MOV R14, RZ ;  /* 0x000000ff000e7202 */ /* 0x000fe20000000f00 */
[----:B------:R-:W-:Y:S01]  /*1840*/  BSSY.RECONVERGENT B1, `(.L_x_41) ;  /* 0x0000017000017945 */ /* 0x000fe20003800200 */
[----:B------:R-:W-:Y:S01]  /*1850*/  IADD3 R19, PT, PT, R19, UR16, RZ ;  /* 0x0000001013137c10 */ /* 0x000fe2000fffe0ff */
[----:B0-----:R-:W-:Y:S01]  /*1860*/  DSETP.MAX.AND P0, P1, RZ, R2, PT ;  /* 0x00000002ff00722a */ /* 0x001fe2000390f000 */
[----:B------:R-:W-:-:S05]  /*1870*/  MOV R16, R3 ;  /* 0x0000000300107202 */ /* 0x000fca0000000f00 */
[----:B------:R-:W-:Y:S02]  /*1880*/  FSEL R15, R13, R16, P0 ;  /* 0x000000100d0f7208 */ /* 0x000fe40000000000 */
[----:B------:R-:W-:Y:S01]  /*1890*/  SEL R14, R14, R2, P0 ;  /* 0x000000020e0e7207 */ /* 0x000fe20000000000 */
[----:B------:R-:W0:Y:S01]  /*18a0*/  MUFU.RCP R13, R6 ;  /* 0x00000006000d7308 */ /* 0x000e220000001000 */
[----:B------:R-:W-:-:S04]  /*18b0*/  FSETP.GT.AND P0, PT, R0, R17, PT ;  /* 0x000000110000720b */ /* 0x000fc80003f04000 */
[----:B------:R-:W-:Y:S02]  /*18c0*/  @P1 LOP3.LUT R15, R16, 0x80000, RZ, 0xfc, !PT ;  /* 0x00080000100f1812 */ /* 0x000fe400078efcff */
[----:B------:R-:W-:Y:S02]  /*18d0*/  FSEL R17, R0, R17, P0 ;  /* 0x0000001100117208 */ /* 0x000fe40000000000 */
[----:B------:R-:W1:Y:S01]  /*18e0*/  F2F.F32.F64 R3, R14 ;  /* 0x0000000e00037310 */ /* 0x000e620000301000 */
        /* <DEDUP_REMOVED lines=12> */
.L_x_42:
[----:B------:R-:W-:Y:S05]  /*19b0*/  BSYNC.RECONVERGENT B1 ;  /* 0x0000000000017941 */ /* 0x000fea0003800200 */
.L_x_41:
[----:B------:R-:W-:Y:S02]  /*19c0*/  IADD3 R5, PT, PT, R5, 0x1, RZ ;  /* 0x0000000105057810 */ /* 0x000fe40007ffe0ff */
[CC--:B------:R-:W-:Y:S02]  /*19d0*/  FSETP.GT.AND P0, PT, R0.reuse, R17.reuse, PT ;  /* 0x000000110000720b */ /* 0x0c0fe40003f04000 */
[----:B------:R-:W-:Y:S02]  /*19e0*/  ISETP.NE.AND P1, PT, R5, UR16, PT ;  /* 0x0000001005007c0c */ /* 0x000fe4000bf25270 */
[----:B------:R-:W-:-:S09]  /*19f0*/  FSEL R17, R0, R17, P0 ;  /* 0x0000001100117208 */ /* 0x000fd20000000000 */
[----:B------:R-:W-:Y:S02]  /*1a00*/  @P0 IADD3 R18, PT, PT, R19, UR16, RZ ;  /* 0x0000001013120c10 */ /* 0x000fe4000fffe0ff */
[----:B------:R-:W-:Y:S05]  /*1a10*/  @P1 BRA `(.L_x_43) ;  /* 0xffffffec00381947 */ /* 0x000fea000383ffff */
.L_x_29:
[----:B------:R-:W1:Y:S01]  /*1a20*/  LDC.64 R2, c[0x0][0x390] ;  /* 0x0000e400ff027b82 */ /* 0x000e620000000a00 */
[C---:B------:R-:W-:Y:S01]  /*1a30*/  VIADD R7, R11.reuse, UR8 ;  /* 0x000000080b077c36 */ /* 0x040fe20008000000 */
[----:B------:R-:W-:-:S04]  /*1a40*/  IADD3 R11, PT, PT, R11, UR9, RZ ;  /* 0x000000090b0b7c10 */ /* 0x000fc8000fffe0ff */
[----:B------:R-:W-:Y:S02]  /*1a50*/  ISETP.GE.AND P0, PT, R11, UR14, PT ;  /* 0x0000000e0b007c0c */ /* 0x000fe4000bf06270 */
[----:B0-----:R-:W0:Y:S01]  /*1a60*/  LDC.64 R4, c[0x0][0x398] ;  /* 0x0000e600ff047b82 */ /* 0x001e220000000a00 */
[----:B-1----:R-:W-:-:S05]  /*1a70*/  IMAD.WIDE R2, R7, 0x4, R2 ;  /* 0x0000000407027825 */ /* 0x002fca00078e0202 */
[----:B------:R1:W-:Y:S01]  /*1a80*/  STG.E desc[UR20][R2.64], R17 ;  /* 0x0000001102007986 */ /* 0x0003e2000c101914 */
[----:B0-----:R-:W-:-:S05]  /*1a90*/  IMAD.WIDE R4, R7, 0x4, R4 ;  /* 0x0000000407047825 */ /* 0x001fca00078e0204 */
[----:B------:R1:W-:Y:S01]  /*1aa0*/  STG.E desc[UR20][R4.64], R18 ;  /* 0x0000001204007986 */ /* 0x0003e2000c101914 */
[----:B------:R-:W-:Y:S05]  /*1ab0*/  @!P0 BRA `(.L_x_44) ;  /* 0xffffffe800b88947 */ /* 0x000fea000383ffff */
[----:B------:R-:W-:Y:S05]  /*1ac0*/  BSYNC B0 ;  /* 0x0000000000007941 */ /* 0x000fea0003800000 */
.L_x_28:
[----:B------:R-:W-:Y:S05]  /*1ad0*/  EXIT ;  /* 0x000000000000794d */ /* 0x000fea0003800000 */
        .weak           $__internal_1_$__cuda_sm3x_div_rn_noftz_f32_slowpath
        .type           $__internal_1_$__cuda_sm3x_div_rn_noftz_f32_slowpath,@function
        .size           $__internal_1_$__cuda_sm3x_div_rn_noftz_f32_slowpath,(.L_x_65 - $__internal_1_$__cuda_sm3x_div_rn_noftz_f32_slowpath)
$__internal_1_$__cuda_sm3x_div_rn_noftz_f32_slowpath:
[----:B------:R-:W-:Y:S01]  /*1ae0*/  SHF.R.U32.HI R13, RZ, 0x17, R0 ;  /* 0x00000017ff0d7819 */ /* 0x000fe20000011600 */
[----:B------:R-:W-:Y:S01]  /*1af0*/  BSSY.RECONVERGENT B2, `(.L_x_45) ;  /* 0x0000062000027945 */ /* 0x000fe20003800200 */
[----:B------:R-:W-:Y:S02]  /*1b00*/  SHF.R.U32.HI R20, RZ, 0x17, R3 ;  /* 0x00000017ff147819 */ /* 0x000fe40000011603 */
[----:B------:R-:W-:Y:S02]  /*1b10*/  LOP3.LUT R13, R13, 0xff, RZ, 0xc0, !PT ;  /* 0x000000ff0d0d7812 */ /* 0x000fe400078ec0ff */
[----:B------:R-:W-:Y:S02]  /*1b20*/  LOP3.LUT R20, R20, 0xff, RZ, 0xc0, !PT ;  /* 0x000000ff14147812 */ /* 0x000fe400078ec0ff */
[----:B------:R-:W-:-:S03]  /*1b30*/  IADD3 R21, PT, PT, R13, -0x1, RZ ;  /* 0xffffffff0d157810 */ /* 0x000fc60007ffe0ff */
[----:B------:R-:W-:Y:S01]  /*1b40*/  VIADD R22, R20, 0xffffffff ;  /* 0xffffffff14167836 */ /* 0x000fe20000000000 */
[----:B------:R-:W-:-:S04]  /*1b50*/  ISETP.GT.U32.AND P0, PT, R21, 0xfd, PT ;  /* 0x000000fd1500780c */ /* 0x000fc80003f04070 */
[----:B------:R-:W-:-:S13]  /*1b60*/  ISETP.GT.U32.OR P0, PT, R22, 0xfd, P0 ;  /* 0x000000fd1600780c */ /* 0x000fda0000704470 */
[----:B------:R-:W-:Y:S01]  /*1b70*/  @!P0 MOV R15, RZ ;  /* 0x000000ff000f8202 */ /* 0x000fe20000000f00 */
[----:B------:R-:W-:Y:S06]  /*1b80*/  @!P0 BRA `(.L_x_46) ;  /* 0x00000000005c8947 */ /* 0x000fec0003800000 */
[----:B------:R-:W-:Y:S02]  /*1b90*/  FSETP.GTU.FTZ.AND P0, PT, |R3|, +INF , PT ;  /* 0x7f8000000300780b */ /* 0x000fe40003f1c200 */
[----:B------:R-:W-:-:S04]  /*1ba0*/  FSETP.GTU.FTZ.AND P1, PT, |R0|, +INF , PT ;  /* 0x7f8000000000780b */ /* 0x000fc80003f3c200 */
[----:B------:R-:W-:-:S13]  /*1bb0*/  PLOP3.LUT P0, PT, P0, P1, PT, 0xf8, 0x8f ;  /* 0x00000000008f781c */ /* 0x000fda0000703f70 */
[----:B------:R-:W-:Y:S05]  /*1bc0*/  @P0 BRA `(.L_x_47) ;  /* 0x00000004004c0947 */ /* 0x000fea0003800000 */
[----:B------:R-:W-:-:S13]  /*1bd0*/  LOP3.LUT P0, RZ, R0, 0x7fffffff, R3, 0xc8, !PT ;  /* 0x7fffffff00ff7812 */ /* 0x000fda000780c803 */
[----:B------:R-:W-:Y:S05]  /*1be0*/  @!P0 BRA `(.L_x_48) ;  /* 0x00000004003c8947 */ /* 0x000fea0003800000 */
[C---:B------:R-:W-:Y:S02]  /*1bf0*/  FSETP.NEU.FTZ.AND P2, PT, |R3|.reuse, +INF , PT ;  /* 0x7f8000000300780b */ /* 0x040fe40003f5d200 */
[----:B------:R-:W-:Y:S02]  /*1c00*/  FSETP.NEU.FTZ.AND P1, PT, |R0|, +INF , PT ;  /* 0x7f8000000000780b */ /* 0x000fe40003f3d200 */
[----:B------:R-:W-:-:S11]  /*1c10*/  FSETP.NEU.FTZ.AND P0, PT, |R3|, +INF , PT ;  /* 0x7f8000000300780b */ /* 0x000fd60003f1d200 */
[----:B------:R-:W-:Y:S05]  /*1c20*/  @!P1 BRA !P2, `(.L_x_48) ;  /* 0x00000004002c9947 */ /* 0x000fea0005000000 */
[----:B------:R-:W-:-:S04]  /*1c30*/  LOP3.LUT P2, RZ, R3, 0x7fffffff, RZ, 0xc0, !PT ;  /* 0x7fffffff03ff7812 */ /* 0x000fc8000784c0ff */
[----:B------:R-:W-:-:S13]  /*1c40*/  PLOP3.LUT P1, PT, P1, P2, PT, 0x2f, 0xf2 ;  /* 0x0000000000f2781c */ /* 0x000fda0000f24577 */
[----:B------:R-:W-:Y:S05]  /*1c50*/  @P1 BRA `(.L_x_49) ;  /* 0x0000000400181947 */ /* 0x000fea0003800000 */
[----:B------:R-:W-:-:S04]  /*1c60*/  LOP3.LUT P1, RZ, R0, 0x7fffffff, RZ, 0xc0, !PT ;  /* 0x7fffffff00ff7812 */ /* 0x000fc8000782c0ff */
[----:B------:R-:W-:-:S13]  /*1c70*/  PLOP3.LUT P0, PT, P0, P1, PT, 0x2f, 0xf2 ;  /* 0x0000000000f2781c */ /* 0x000fda0000702577 */
[----:B------:R-:W-:Y:S05]  /*1c80*/  @P0 BRA `(.L_x_50) ;  /* 0x0000000400000947 */ /* 0x000fea0003800000 */
[----:B------:R-:W-:Y:S02]  /*1c90*/  ISETP.GE.AND P0, PT, R22, RZ, PT ;  /* 0x000000ff1600720c */ /* 0x000fe40003f06270 */
[----:B------:R-:W-:-:S11]  /*1ca0*/  ISETP.GE.AND P1, PT, R21, RZ, PT ;  /* 0x000000ff1500720c */ /* 0x000fd60003f26270 */
[----:B------:R-:W-:Y:S01]  /*1cb0*/  @P0 MOV R15, RZ ;  /* 0x000000ff000f0202 */ /* 0x000fe20000000f00 */
[----:B------:R-:W-:Y:S02]  /*1cc0*/  @!P0 IMAD.MOV.U32 R15, RZ, RZ, -0x40 ;  /* 0xffffffc0ff0f8424 */ /* 0x000fe400078e00ff */
[----:B------:R-:W-:Y:S01]  /*1cd0*/  @!P0 FFMA R3, R3, 1.84467440737095516160e+19, RZ ;  /* 0x5f80000003038823 */ /* 0x000fe200000000ff */
[----:B------:R-:W-:Y:S02]  /*1ce0*/  @!P1 FFMA R0, R0, 1.84467440737095516160e+19, RZ ;  /* 0x5f80000000009823 */ /* 0x000fe400000000ff */
[----:B------:R-:W-:-:S07]  /*1cf0*/  @!P1 IADD3 R15, PT, PT, R15, 0x40, RZ ;  /* 0x000000400f0f9810 */ /* 0x000fce0007ffe0ff */
.L_x_46:
[----:B------:R-:W-:Y:S01]  /*1d00*/  LEA R21, R13, 0xc0800000, 0x17 ;  /* 0xc08000000d157811 */ /* 0x000fe200078eb8ff */
[----:B------:R-:W-:Y:S01]  /*1d10*/  VIADD R20, R20, 0xffffff81 ;  /* 0xffffff8114147836 */ /* 0x000fe20000000000 */
[----:B------:R-:W-:Y:S02]  /*1d20*/  BSSY.RECONVERGENT B3, `(.L_x_51) ;  /* 0x0000035000037945 */ /* 0x000fe40003800200 */
[----:B------:R-:W-:Y:S01]  /*1d30*/  IADD3 R24, PT, PT, -R21, R0, RZ ;  /* 0x0000000015187210 */ /* 0x000fe20007ffe1ff */
[C---:B------:R-:W-:Y:S01]  /*1d40*/  IMAD R0, R20.reuse, -0x800000, R3 ;  /* 0xff80000014007824 */ /* 0x040fe200078e0203 */
[----:B------:R-:W-:Y:S02]  /*1d50*/  IADD3 R20, PT, PT, R20, 0x7f, -R13 ;  /* 0x0000007f14147810 */ /* 0x000fe40007ffe80d */
[----:B------:R-:W0:Y:S01]  /*1d60*/  MUFU.RCP R21, R24 ;  /* 0x0000001800157308 */ /* 0x000e220000001000 */
[----:B------:R-:W-:Y:S01]  /*1d70*/  FADD.FTZ R23, -R24, -RZ ;  /* 0x800000ff18177221 */ /* 0x000fe20000010100 */
[----:B------:R-:W-:-:S03]  /*1d80*/  IADD3 R15, PT, PT, R20, R15, RZ ;  /* 0x0000000f140f7210 */ /* 0x000fc60007ffe0ff */
[----:B0-----:R-:W-:-:S04]  /*1d90*/  FFMA R22, R21, R23, 1 ;  /* 0x3f80000015167423 */ /* 0x001fc80000000017 */
[----:B------:R-:W-:-:S04]  /*1da0*/  FFMA R21, R21, R22, R21 ;  /* 0x0000001615157223 */ /* 0x000fc80000000015 */
[----:B------:R-:W-:-:S04]  /*1db0*/  FFMA R22, R0, R21, RZ ;  /* 0x0000001500167223 */ /* 0x000fc800000000ff */
[----:B------:R-:W-:-:S04]  /*1dc0*/  FFMA R3, R23, R22, R0 ;  /* 0x0000001617037223 */ /* 0x000fc80000000000 */
[----:B------:R-:W-:-:S04]  /*1dd0*/  FFMA R22, R21, R3, R22 ;  /* 0x0000000315167223 */ /* 0x000fc80000000016 */
[----:B------:R-:W-:-:S04]  /*1de0*/  FFMA R23, R23, R22, R0 ;  /* 0x0000001617177223 */ /* 0x000fc80000000000 */
[----:B------:R-:W-:-:S05]  /*1df0*/  FFMA R0, R21, R23, R22 ;  /* 0x0000001715007223 */ /* 0x000fca0000000016 */
[----:B------:R-:W-:-:S04]  /*1e00*/  SHF.R.U32.HI R3, RZ, 0x17, R0 ;  /* 0x00000017ff037819 */ /* 0x000fc80000011600 */
[----:B------:R-:W-:-:S04]  /*1e10*/  LOP3.LUT R20, R3, 0xff, RZ, 0xc0, !PT ;  /* 0x000000ff03147812 */ /* 0x000fc800078ec0ff */
[----:B------:R-:W-:-:S05]  /*1e20*/  IADD3 R3, PT, PT, R20, R15, RZ ;  /* 0x0000000f14037210 */ /* 0x000fca0007ffe0ff */
[----:B------:R-:W-:-:S05]  /*1e30*/  VIADD R13, R3, 0xffffffff ;  /* 0xffffffff030d7836 */ /* 0x000fca0000000000 */
[----:B------:R-:W-:-:S13]  /*1e40*/  ISETP.GE.U32.AND P0, PT, R13, 0xfe, PT ;  /* 0x000000fe0d00780c */ /* 0x000fda0003f06070 */
[----:B------:R-:W-:Y:S05]  /*1e50*/  @!P0 BRA `(.L_x_52) ;  /* 0x0000000000808947 */ /* 0x000fea0003800000 */
[----:B------:R-:W-:-:S13]  /*1e60*/  ISETP.GT.AND P0, PT, R3, 0xfe, PT ;  /* 0x000000fe0300780c */ /* 0x000fda0003f04270 */
[----:B------:R-:W-:Y:S05]  /*1e70*/  @P0 BRA `(.L_x_53) ;  /* 0x00000000006c0947 */ /* 0x000fea0003800000 */
[----:B------:R-:W-:-:S13]  /*1e80*/  ISETP.GE.AND P0, PT, R3, 0x1, PT ;  /* 0x000000010300780c */ /* 0x000fda0003f06270 */
[----:B------:R-:W-:Y:S05]  /*1e90*/  @P0 BRA `(.L_x_54) ;  /* 0x0000000000740947 */ /* 0x000fea0003800000 */
[----:B------:R-:W-:Y:S02]  /*1ea0*/  ISETP.GE.AND P0, PT, R3, -0x18, PT ;  /* 0xffffffe80300780c */ /* 0x000fe40003f06270 */
[----:B------:R-:W-:-:S11]  /*1eb0*/  LOP3.LUT R0, R0, 0x80000000, RZ, 0xc0, !PT ;  /* 0x8000000000007812 */ /* 0x000fd600078ec0ff */
[----:B------:R-:W-:Y:S05]  /*1ec0*/  @!P0 BRA `(.L_x_54) ;  /* 0x0000000000688947 */ /* 0x000fea0003800000 */
[-CC-:B------:R-:W-:Y:S01]  /*1ed0*/  FFMA.RZ R13, R21, R23.reuse, R22.reuse ;  /* 0x00000017150d7223 */ /* 0x180fe2000000c016 */
[----:B------:R-:W-:Y:S01]  /*1ee0*/  IADD3 R20, PT, PT, R3, 0x20, RZ ;  /* 0x0000002003147810 */ /* 0x000fe20007ffe0ff */
[CCC-:B------:R-:W-:Y:S01]  /*1ef0*/  FFMA.RP R15, R21.reuse, R23.reuse, R22.reuse ;  /* 0x00000017150f7223 */ /* 0x1c0fe20000008016 */
[----:B------:R-:W-:Y:S01]  /*1f00*/  FFMA.RM R22, R21, R23, R22 ;  /* 0x0000001715167223 */ /* 0x000fe20000004016 */
[----:B------:R-:W-:Y:S02]  /*1f10*/  ISETP.NE.AND P2, PT, R3, RZ, PT ;  /* 0x000000ff0300720c */ /* 0x000fe40003f45270 */
[----:B------:R-:W-:Y:S02]  /*1f20*/  LOP3.LUT R13, R13, 0x7fffff, RZ, 0xc0, !PT ;  /* 0x007fffff0d0d7812 */ /* 0x000fe400078ec0ff */
[----:B------:R-:W-:Y:S02]  /*1f30*/  ISETP.NE.AND P1, PT, R3, RZ, PT ;  /* 0x000000ff0300720c */ /* 0x000fe40003f25270 */
[----:B------:R-:W-:-:S02]  /*1f40*/  LOP3.LUT R13, R13, 0x800000, RZ, 0xfc, !PT ;  /* 0x008000000d0d7812 */ /* 0x000fc400078efcff */
[----:B------:R-:W-:Y:S02]  /*1f50*/  IADD3 R3, PT, PT, -R3, RZ, RZ ;  /* 0x000000ff03037210 */ /* 0x000fe40007ffe1ff */
[----:B------:R-:W-:Y:S02]  /*1f60*/  SHF.L.U32 R20, R13, R20, RZ ;  /* 0x000000140d147219 */ /* 0x000fe400000006ff */
[----:B------:R-:W-:Y:S02]  /*1f70*/  FSETP.NEU.FTZ.AND P0, PT, R15, R22, PT ;  /* 0x000000160f00720b */ /* 0x000fe40003f1d000 */
[----:B------:R-:W-:Y:S02]  /*1f80*/  SEL R22, R3, RZ, P2 ;  /* 0x000000ff03167207 */ /* 0x000fe40001000000 */
[----:B------:R-:W-:Y:S02]  /*1f90*/  ISETP.NE.AND P1, PT, R20, RZ, P1 ;  /* 0x000000ff1400720c */ /* 0x000fe40000f25270 */
[----:B------:R-:W-:-:S02]  /*1fa0*/  SHF.R.U32.HI R20, RZ, R22, R13 ;  /* 0x00000016ff147219 */ /* 0x000fc4000001160d */
[----:B------:R-:W-:Y:S02]  /*1fb0*/  PLOP3.LUT P0, PT, P0, P1, PT, 0xf8, 0x8f ;  /* 0x00000000008f781c */ /* 0x000fe40000703f70 */
[----:B------:R-:W-:Y:S02]  /*1fc0*/  SHF.R.U32.HI R13, RZ, 0x1, R20 ;  /* 0x00000001ff0d7819 */ /* 0x000fe40000011614 */
[----:B------:R-:W-:-:S04]  /*1fd0*/  SEL R22, RZ, 0x1, !P0 ;  /* 0x00000001ff167807 */ /* 0x000fc80004000000 */
[----:B------:R-:W-:-:S04]  /*1fe0*/  LOP3.LUT R3, R22, 0x1, R13, 0xf8, !PT ;  /* 0x0000000116037812 */ /* 0x000fc800078ef80d */
[----:B------:R-:W-:-:S05]  /*1ff0*/  LOP3.LUT R20, R3, R20, RZ, 0xc0, !PT ;  /* 0x0000001403147212 */ /* 0x000fca00078ec0ff */
[----:B------:R-:W-:-:S05]  /*2000*/  IMAD.IADD R13, R13, 0x1, R20 ;  /* 0x000000010d0d7824 */ /* 0x000fca00078e0214 */
[----:B------:R-:W-:Y:S01]  /*2010*/  LOP3.LUT R0, R13, R0, RZ, 0xfc, !PT ;  /* 0x000000000d007212 */ /* 0x000fe200078efcff */
[----:B------:R-:W-:Y:S06]  /*2020*/  BRA `(.L_x_54) ;  /* 0x0000000000107947 */ /* 0x000fec0003800000 */
.L_x_53:
[----:B------:R-:W-:-:S04]  /*2030*/  LOP3.LUT R0, R0, 0x80000000, RZ, 0xc0, !PT ;  /* 0x8000000000007812 */ /* 0x000fc800078ec0ff */
[----:B------:R-:W-:Y:S01]  /*2040*/  LOP3.LUT R0, R0, 0x7f800000, RZ, 0xfc, !PT ;  /* 0x7f80000000007812 */ /* 0x000fe200078efcff */
[----:B------:R-:W-:Y:S06]  /*2050*/  BRA `(.L_x_54) ;  /* 0x0000000000047947 */ /* 0x000fec0003800000 */
.L_x_52:
[----:B------:R-:W-:-:S07]  /*2060*/  LEA R0, R15, R0, 0x17 ;  /* 0x000000000f007211 */ /* 0x000fce00078eb8ff */
.L_x_54:
[----:B------:R-:W-:Y:S05]  /*2070*/  BSYNC.RECONVERGENT B3 ;  /* 0x0000000000037941 */ /* 0x000fea0003800200 */
.L_x_51:
[----:B------:R-:W-:Y:S05]  /*2080*/  BRA `(.L_x_55) ;  /* 0x0000000000207947 */ /* 0x000fea0003800000 */
.L_x_50:
[----:B------:R-:W-:-:S04]  /*2090*/  LOP3.LUT R0, R0, 0x80000000, R3, 0x48, !PT ;  /* 0x8000000000007812 */ /* 0x000fc800078e4803 */
[----:B------:R-:W-:Y:S01]  /*20a0*/  LOP3.LUT R0, R0, 0x7f800000, RZ, 0xfc, !PT ;  /* 0x7f80000000007812 */ /* 0x000fe200078efcff */
[----:B------:R-:W-:Y:S06]  /*20b0*/  BRA `(.L_x_55) ;  /* 0x0000000000147947 */ /* 0x000fec0003800000 */
.L_x_49:
[----:B------:R-:W-:Y:S01]  /*20c0*/  LOP3.LUT R0, R0, 0x80000000, R3, 0x48, !PT ;  /* 0x8000000000007812 */ /* 0x000fe200078e4803 */
[----:B------:R-:W-:Y:S06]  /*20d0*/  BRA `(.L_x_55) ;  /* 0x00000000000c7947 */ /* 0x000fec0003800000 */
.L_x_48:
[----:B------:R-:W0:Y:S01]  /*20e0*/  MUFU.RSQ R0, -QNAN ;  /* 0xffc0000000007908 */ /* 0x000e220000001400 */
[----:B------:R-:W-:Y:S05]  /*20f0*/  BRA `(.L_x_55) ;  /* 0x0000000000047947 */ /* 0x000fea0003800000 */
.L_x_47:
[----:B------:R-:W-:-:S07]  /*2100*/  FADD.FTZ R0, R3, R0 ;  /* 0x0000000003007221 */ /* 0x000fce0000010000 */
.L_x_55:
[----:B------:R-:W-:Y:S05]  /*2110*/  BSYNC.RECONVERGENT B2 ;  /* 0x0000000000027941 */ /* 0x000fea0003800200 */
.L_x_45:
[----:B------:R-:W-:-:S04]  /*2120*/  HFMA2 R15, -RZ, RZ, 0, 0 ;  /* 0x00000000ff0f7431 */ /* 0x000fc800000001ff */
[----:B0-----:R-:W-:Y:S05]  /*2130*/  RET.REL.NODEC R14 `(_Z11sumChannelsPKdPKfPfPiPKiS2_S2_) ;  /* 0xffffffdc0eb07950 */ /* 0x001fea0003c3ffff */
.L_x_56:
        /* <DEDUP_REMOVED lines=12> */
.L_x_65:


//--------------------- .text._Z6Conv1DPKdPKfS2_Pf --------------------------
	.section	.text._Z6Conv1DPKdPKfS2_Pf,"ax",@progbits
	.align	128
        .global         _Z6Conv1DPKdPKfS2_Pf
        .type           _Z6Conv1DPKdPKfS2_Pf,@function
        .size           _Z6Conv1DPKdPKfS2_Pf,(.L_x_69 - _Z6Conv1DPKdPKfS2_Pf)
        .other          _Z6Conv1DPKdPKfS2_Pf,@"STO_CUDA_ENTRY STV_DEFAULT"
_Z6Conv1DPKdPKfS2_Pf:
.text._Z6Conv1DPKdPKfS2_Pf:
[----:B------:R-:W-:Y:S08]  /*0000*/  LDC R1, c[0x0][0x37c] ;  /* 0x0000df00ff017b82 */ /* 0x000ff00000000800 */
[----:B------:R-:W0:Y:S01]  /*0010*/  LDC.64 R2, c[0x0][0x380] ;  /* 0x0000e000ff027b82 */ /* 0x000e220000000a00 */
[----:B------:R-:W0:Y:S02]  /*0020*/  LDCU.64 UR8, c[0x0][0x358] ;  /* 0x00006b00ff0877ac */ /* 0x000e240008000a00 */
[----:B0-----:R-:W2:Y:S04]  /*0030*/  LDG.E.64 R6, desc[UR8][R2.64+0x10] ;  /* 0x0000100802067981 */ /* 0x001ea8000c1e1b00 */
[----:B------:R-:W3:Y:S01]  /*0040*/  LDG.E.64 R12, desc[UR8][R2.64+0x20] ;  /* 0x00002008020c7981 */ /* 0x000ee2000c1e1b00 */
[----:B------:R-:W0:Y:S03]  /*0050*/  S2R R4, SR_TID.X ;  /* 0x0000000000047919 */ /* 0x000e260000002100 */
[----:B------:R-:W4:Y:S04]  /*0060*/  LDG.E.64 R8, desc[UR8][R2.64] ;  /* 0x0000000802087981 */ /* 0x000f28000c1e1b00 */
[----:B------:R1:W5:Y:S01]  /*0070*/  LDG.E.64 R10, desc[UR8][R2.64+0x8] ;  /* 0x00000808020a7981 */ /* 0x000362000c1e1b00 */
[----:B--2---:R-:W2:Y:S08]  /*0080*/  F2I.F64.TRUNC R6, R6 ;  /* 0x0000000600067311 */ /* 0x004eb0000030d100 */
[----:B---3--:R-:W3:Y:S01]  /*0090*/  F2I.F64.TRUNC R0, R12 ;  /* 0x0000000c00007311 */ /* 0x008ee2000030d100 */
[----:B--2---:R-:W-:-:S13]  /*00a0*/  R2UR UR6, R6 ;  /* 0x00000000060672ca */ /* 0x004fda00000e0000 */
[----:B---3--:R-:W-:-:S05]  /*00b0*/  IMAD R5, R0, UR6, RZ ;  /* 0x0000000600057c24 */ /* 0x008fca000f8e02ff */
[----:B0-----:R-:W-:-:S13]  /*00c0*/  ISETP.GE.AND P0, PT, R4, R5, PT ;  /* 0x000000050400720c */ /* 0x001fda0003f06270 */
[----:B------:R-:W0:Y:S02]  /*00d0*/  @!P0 LDC.64 R14, c[0x0][0x390] ;  /* 0x0000e400ff0e8b82 */ /* 0x000e240000000a00 */
[----:B0-----:R-:W-:-:S06]  /*00e0*/  @!P0 IMAD.WIDE.U32 R14, R4, 0x4, R14 ;  /* 0x00000004040e8825 */ /* 0x001fcc00078e000e */
[----:B------:R-:W2:Y:S01]  /*00f0*/  @!P0 LDG.E R14, desc[UR8][R14.64] ;  /* 0x000000080e0e8981 */ /* 0x000ea2000c1e1900 */
[----:B------:R-:W0:Y:S01]  /*0100*/  @!P0 S2R R16, SR_CgaCtaId ;  /* 0x0000000000108919 */ /* 0x000e220000008800 */
[----:B------:R-:W-:Y:S01]  /*0110*/  @!P0 MOV R7, 0x400 ;  /* 0x0000040000078802 */ /* 0x000fe20000000f00 */
[----:B----4-:R-:W3:Y:S01]  /*0120*/  F2I.F64.TRUNC R9, R8 ;  /* 0x0000000800097311 */ /* 0x010ee2000030d100 */
[----:B------:R-:W-:Y:S02]  /*0130*/  IMAD.U32 R5, RZ, RZ, UR6 ;  /* 0x00000006ff057e24 */ /* 0x000fe4000f8e00ff */
[----:B0-----:R-:W-:-:S05]  /*0140*/  @!P0 LEA R7, R16, R7, 0x18 ;  /* 0x0000000710078211 */ /* 0x001fca00078ec0ff */
[----:B------:R-:W-:Y:S01]  /*0150*/  @!P0 IMAD R7, R4, 0x4, R7 ;  /* 0x0000000404078824 */ /* 0x000fe200078e0207 */
[----:B---3--:R-:W-:-:S04]  /*0160*/  IADD3 R6, PT, PT, R9, -0x400, -R5 ;  /* 0xfffffc0009067810 */ /* 0x008fc80007ffe805 */
[----:B------:R-:W-:Y:S01]  /*0170*/  ISETP.GE.AND P1, PT, R6, RZ, PT ;  /* 0x000000ff0600720c */ /* 0x000fe20003f26270 */
[----:B--2---:R1:W-:Y:S01]  /*0180*/  @!P0 STS [R7], R14 ;  /* 0x0000000e07008388 */ /* 0x0043e20000000800 */
[----:B------:R-:W-:Y:S11]  /*0190*/  BAR.SYNC.DEFER_BLOCKING 0x0 ;  /* 0x0000000000007b1d */ /* 0x000ff60000010000 */
[----:B------:R-:W-:Y:S05]  /*01a0*/  @!P1 EXIT ;  /* 0x000000000000994d */ /* 0x000fea0003800000 */
[----:B------:R-:W0:Y:S01]  /*01b0*/  S2UR UR5, SR_CgaCtaId ;  /* 0x00000000000579c3 */ /* 0x000e220000008800 */
[----:B-----5:R-:W2:Y:S01]  /*01c0*/  F2I.F64.TRUNC R8, R10 ;  /* 0x0000000a00087311 */ /* 0x020ea2000030d100 */
[----:B------:R-:W-:Y:S01]  /*01d0*/  UMOV UR4, 0x400 ;  /* 0x0000040000047882 */ /* 0x000fe20000000000 */
[----:B-1----:R-:W-:Y:S01]  /*01e0*/  MOV R7, UR6 ;  /* 0x0000000600077c02 */ /* 0x002fe20008000f00 */
[----:B------:R-:W-:-:S03]  /*01f0*/  UIADD3 UR4, UPT, UPT, UR4, 0x798, URZ ;  /* 0x0000079804047890 */ /* 0x000fc6000fffe0ff */
[C---:B------:R-:W-:Y:S01]  /*0200*/  LOP3.LUT R12, R7.reuse, 0x7ffffffc, RZ, 0xc0, !PT ;  /* 0x7ffffffc070c7812 */ /* 0x040fe200078ec0ff */
[----:B------:R-:W1:Y:S01]  /*0210*/  S2UR UR7, SR_CTAID.X ;  /* 0x00000000000779c3 */ /* 0x000e620000002500 */
[----:B------:R-:W-:-:S03]  /*0220*/  LOP3.LUT R14, R7, 0x3, RZ, 0xc0, !PT ;  /* 0x00000003070e7812 */ /* 0x000fc600078ec0ff */
[----:B------:R-:W-:Y:S02]  /*0230*/  IMAD.MOV R15, RZ, RZ, -R12 ;  /* 0x000000ffff0f7224 */ /* 0x000fe400078e0a0c */
[----:B--2---:R-:W-:Y:S01]  /*0240*/  IMAD R8, R9, R8, RZ ;  /* 0x0000000809087224 */ /* 0x004fe200078e02ff */
[----:B0-----:R-:W-:Y:S02]  /*0250*/  ULEA UR4, UR5, UR4, 0x18 ;  /* 0x0000000405047291 */ /* 0x001fe4000f8ec0ff */
[----:B------:R-:W-:-:S04]  /*0260*/  USHF.L.U32 UR5, UR6, 0x2, URZ ;  /* 0x0000000206057899 */ /* 0x000fc800080006ff */
[----:B------:R-:W-:Y:S01]  /*0270*/  LEA R13, R4, UR4, 0x2 ;  /* 0x00000004040d7c11 */ /* 0x000fe2000f8e10ff */
[----:B------:R-:W-:Y:S01]  /*0280*/  UMOV UR4, URZ ;  /* 0x000000ff00047c82 */ /* 0x000fe20008000000 */
[----:B-1----:R-:W-:Y:S02]  /*0290*/  IMAD R9, R9, UR7, R4 ;  /* 0x0000000709097c24 */ /* 0x002fe4000f8e0204 */
[----:B------:R-:W-:Y:S02]  /*02a0*/  IADD3 R16, PT, PT, R13, 0x8, RZ ;  /* 0x000000080d107810 */ /* 0x000fe40007ffe0ff */
[----:B------:R-:W-:-:S07]  /*02b0*/  VIADD R18, R9, UR6 ;  /* 0x0000000609127c36 */ /* 0x000fce0008000000 */
.L_x_62:
[----:B0-----:R-:W0:Y:S01]  /*02c0*/  LDC.64 R10, c[0x0][0x388] ;  /* 0x0000e200ff0a7b82 */ /* 0x001e220000000a00 */
[----:B------:R-:W-:Y:S01]  /*02d0*/  ISETP.GE.AND P0, PT, R4, UR6, PT ;  /* 0x0000000604007c0c */ /* 0x000fe2000bf06270 */
[----:B------:R-:W-:-:S12]  /*02e0*/  VIADD R17, R18, UR4 ;  /* 0x0000000412117c36 */ /* 0x000fd80008000000 */
[----:B------:R-:W-:-:S04]  /*02f0*/  @!P0 VIADD R3, R9, UR4 ;  /* 0x0000000409038c36 */ /* 0x000fc80008000000 */
[----:B0-----:R-:W-:-:S04]  /*0300*/  @!P0 IMAD.WIDE R2, R3, 0x4, R10 ;  /* 0x0000000403028825 */ /* 0x001fc800078e020a */
[----:B------:R-:W-:Y:S02]  /*0310*/  IMAD.WIDE R10, R17, 0x4, R10 ;  /* 0x00000004110a7825 */ /* 0x000fe400078e020a */
[----:B------:R-:W2:Y:S04]  /*0320*/  @!P0 LDG.E R2, desc[UR8][R2.64] ;  /* 0x0000000802028981 */ /* 0x000ea8000c1e1900 */
[----:B------:R-:W3:Y:S04]  /*0330*/  LDG.E R10, desc[UR8][R10.64] ;  /* 0x000000080a0a7981 */ /* 0x000ee8000c1e1900 */
[----:B--2---:R0:W-:Y:S01]  /*0340*/  @!P0 STS [R13], R2 ;  /* 0x000000020d008388 */ /* 0x0041e20000000800 */
[----:B------:R-:W-:-:S03]  /*0350*/  ISETP.GE.AND P0, PT, R0, 0x1, PT ;  /* 0x000000010000780c */ /* 0x000fc60003f06270 */
[----:B---3--:R0:W-:Y:S01]  /*0360*/  STS [R13+UR5], R10 ;  /* 0x0000000a0d007988 */ /* 0x0081e20008000805 */
[----:B------:R-:W-:Y:S09]  /*0370*/  BAR.SYNC.DEFER_BLOCKING 0x0 ;  /* 0x0000000000007b1d */ /* 0x000ff20000010000 */
[----:B0-----:R-:W-:Y:S05]  /*0380*/  @!P0 BRA `(.L_x_57) ;  /* 0x0000000000f88947 */ /* 0x001fea0003800000 */
[----:B------:R-:W-:Y:S01]  /*0390*/  IADD3 R11, PT, PT, R9, UR4, RZ ;  /* 0x00000004090b7c10 */ /* 0x000fe2000fffe0ff */
[----:B------:R-:W-:-:S07]  /*03a0*/  IMAD.MOV.U32 R17, RZ, RZ, RZ ;  /* 0x000000ffff117224 */ /* 0x000fce00078e00ff */
.L_x_61:
[----:B------:R-:W-:Y:S01]  /*03b0*/  ISETP.GE.AND P0, PT, R5, 0x1, PT ;  /* 0x000000010500780c */ /* 0x000fe20003f06270 */
[----:B0-----:R-:W-:-:S12]  /*03c0*/  IMAD.MOV.U32 R19, RZ, RZ, RZ ;  /* 0x000000ffff137224 */ /* 0x001fd800078e00ff */
[----:B------:R-:W-:Y:S05]  /*03d0*/  @!P0 BRA `(.L_x_58) ;  /* 0x0000000000c88947 */ /* 0x000fea0003800000 */
[----:B------:R-:W-:Y:S01]  /*03e0*/  ISETP.GE.U32.AND P0, PT, R7, 0x4, PT ;  /* 0x000000040700780c */ /* 0x000fe20003f06070 */
[----:B------:R-:W-:Y:S02]  /*03f0*/  HFMA2 R19, -RZ, RZ, 0, 0 ;  /* 0x00000000ff137431 */ /* 0x000fe400000001ff */
[----:B------:R-:W-:-:S10]  /*0400*/  IMAD.MOV.U32 R2, RZ, RZ, RZ ;  /* 0x000000ffff027224 */ /* 0x000fd400078e00ff */
[----:B------:R-:W-:Y:S05]  /*0410*/  @!P0 BRA `(.L_x_59) ;  /* 0x0000000000688947 */ /* 0x000fea0003800000 */
[----:B------:R-:W0:Y:S01]  /*0420*/  S2R R3, SR_CgaCtaId ;  /* 0x0000000000037919 */ /* 0x000e220000008800 */
[----:B------:R-:W-:Y:S02]  /*0430*/  MOV R2, 0x400 ;  /* 0x0000040000027802 */ /* 0x000fe40000000f00 */
[----:B------:R-:W-:Y:S02]  /*0440*/  MOV R19, RZ ;  /* 0x000000ff00137202 */ /* 0x000fe40000000f00 */
[----:B0-----:R-:W-:Y:S01]  /*0450*/  LEA R2, R3, R2, 0x18 ;  /* 0x0000000203027211 */ /* 0x001fe200078ec0ff */
[----:B------:R-:W-:-:S04]  /*0460*/  IMAD.MOV.U32 R3, RZ, RZ, R16 ;  /* 0x000000ffff037224 */ /* 0x000fc800078e0010 */
[----:B------:R-:W-:Y:S01]  /*0470*/  IMAD R10, R17, UR5, R2 ;  /* 0x00000005110a7c24 */ /* 0x000fe2000f8e0202 */
[----:B------:R-:W-:-:S03]  /*0480*/  MOV R2, R15 ;  /* 0x0000000f00027202 */ /* 0x000fc60000000f00 */
[----:B------:R-:W-:-:S07]  /*0490*/  VIADD R10, R10, 0x8 ;  /* 0x000000080a0a7836 */ /* 0x000fce0000000000 */
.L_x_60:
[----:B------:R-:W-:Y:S01]  /*04a0*/  LDS R20, [R10+-0x8] ;  /* 0xfffff8000a147984 */ /* 0x000fe20000000800 */
[----:B------:R-:W-:-:S03]  /*04b0*/  IADD3 R2, PT, PT, R2, 0x4, RZ ;  /* 0x0000000402027810 */ /* 0x000fc60007ffe0ff */
[----:B------:R-:W0:Y:S01]  /*04c0*/  LDS R21, [R3+-0x8] ;  /* 0xfffff80003157984 */ /* 0x000e220000000800 */
[----:B------:R-:W-:-:S03]  /*04d0*/  ISETP.NE.AND P0, PT, R2, RZ, PT ;  /* 0x000000ff0200720c */ /* 0x000fc60003f05270 */
[----:B------:R-:W-:Y:S04]  /*04e0*/  LDS R23, [R10+-0x4] ;  /* 0xfffffc000a177984 */ /* 0x000fe80000000800 */
[----:B------:R-:W1:Y:S04]  /*04f0*/  LDS R22, [R3+-0x4] ;  /* 0xfffffc0003167984 */ /* 0x000e680000000800 */
[----:B------:R-:W-:Y:S04]  /*0500*/  LDS R25, [R10] ;  /* 0x000000000a197984 */ /* 0x000fe80000000800 */
[----:B------:R-:W2:Y:S01]  /*0510*/  LDS R24, [R3] ;  /* 0x0000000003187984 */ /* 0x000ea20000000800 */
[----:B0-----:R-:W-:-:S03]  /*0520*/  FFMA R20, R20, R21, R19 ;  /* 0x0000001514147223 */ /* 0x001fc60000000013 */
[----:B------:R0:W-:Y:S04]  /*0530*/  LDS R19, [R10+0x4] ;  /* 0x000004000a137984 */ /* 0x0001e80000000800 */
[----:B------:R3:W4:Y:S01]  /*0540*/  LDS R21, [R3+0x4] ;  /* 0x0000040003157984 */ /* 0x0007220000000800 */
[----:B-1----:R-:W-:Y:S01]  /*0550*/  FFMA R20, R23, R22, R20 ;  /* 0x0000001617147223 */ /* 0x002fe20000000014 */
[----:B0-----:R-:W-:Y:S01]  /*0560*/  VIADD R10, R10, 0x10 ;  /* 0x000000100a0a7836 */ /* 0x001fe20000000000 */
[----:B---3--:R-:W-:Y:S02]  /*0570*/  IADD3 R3, PT, PT, R3, 0x10, RZ ;  /* 0x0000001003037810 */ /* 0x008fe40007ffe0ff */
[----:B--2---:R-:W-:-:S04]  /*0580*/  FFMA R20, R25, R24, R20 ;  /* 0x0000001819147223 */ /* 0x004fc80000000014 */
[----:B----4-:R-:W-:Y:S01]  /*0590*/  FFMA R19, R19, R21, R20 ;  /* 0x0000001513137223 */ /* 0x010fe20000000014 */
[----:B------:R-:W-:Y:S06]  /*05a0*/  @P0 BRA `(.L_x_60) ;  /* 0xfffffffc00bc0947 */ /* 0x000fec000383ffff */
[----:B------:R-:W-:-:S07]  /*05b0*/  IMAD.MOV.U32 R2, RZ, RZ, R12 ;  /* 0x000000ffff027224 */ /* 0x000fce00078e000c */
.L_x_59:
[----:B------:R-:W-:-:S13]  /*05c0*/  ISETP.NE.AND P0, PT, R14, RZ, PT ;  /* 0x000000ff0e00720c */ /* 0x000fda0003f05270 */
[----:B------:R-:W-:Y:S05]  /*05d0*/  @!P0 BRA `(.L_x_58) ;  /* 0x0000000000488947 */ /* 0x000fea0003800000 */
[----:B------:R-:W0:Y:S01]  /*05e0*/  S2R R21, SR_CgaCtaId ;  /* 0x0000000000157919 */ /* 0x000e220000008800 */
[----:B------:R-:W-:Y:S01]  /*05f0*/  MOV R10, 0x400 ;  /* 0x00000400000a7802 */ /* 0x000fe20000000f00 */
[----:B------:R-:W-:Y:S01]  /*0600*/  IMAD R3, R17, UR6, R2 ;  /* 0x0000000611037c24 */ /* 0x000fe2000f8e0202 */
[----:B------:R-:W-:Y:S01]  /*0610*/  ISETP.NE.AND P0, PT, R14, 0x1, PT ;  /* 0x000000010e00780c */ /* 0x000fe20003f05270 */
[----:B------:R-:W-:Y:S01]  /*0620*/  IMAD R22, R2, 0x4, R13 ;  /* 0x0000000402167824 */ /* 0x000fe200078e020d */
[----:B0-----:R-:W-:-:S04]  /*0630*/  LEA R10, R21, R10, 0x18 ;  /* 0x0000000a150a7211 */ /* 0x001fc800078ec0ff */
[----:B------:R-:W-:-:S05]  /*0640*/  LEA R21, R3, R10, 0x2 ;  /* 0x0000000a03157211 */ /* 0x000fca00078e10ff */
[----:B------:R-:W-:Y:S04]  /*0650*/  LDS R2, [R21] ;  /* 0x0000000015027984 */ /* 0x000fe80000000800 */
[----:B------:R-:W0:Y:S02]  /*0660*/  LDS R3, [R22] ;  /* 0x0000000016037984 */ /* 0x000e240000000800 */
[----:B0-----:R-:W-:Y:S01]  /*0670*/  FFMA R19, R2, R3, R19 ;  /* 0x0000000302137223 */ /* 0x001fe20000000013 */
[----:B------:R-:W-:Y:S06]  /*0680*/  @!P0 BRA `(.L_x_58) ;  /* 0x00000000001c8947 */ /* 0x000fec0003800000 */
[----:B------:R-:W-:Y:S01]  /*0690*/  ISETP.NE.AND P0, PT, R14, 0x2, PT ;  /* 0x000000020e00780c */ /* 0x000fe20003f05270 */
[----:B------:R-:W-:Y:S04]  /*06a0*/  LDS R2, [R21+0x4] ;  /* 0x0000040015027984 */ /* 0x000fe80000000800 */
[----:B------:R-:W0:Y:S08]  /*06b0*/  LDS R3, [R22+0x4] ;  /* 0x0000040016037984 */ /* 0x000e300000000800 */
[----:B------:R-:W-:Y:S04]  /*06c0*/  @P0 LDS R10, [R21+0x8] ;  /* 0x00000800150a0984 */ /* 0x000fe80000000800 */
[----:B------:R-:W1:Y:S01]  /*06d0*/  @P0 LDS R20, [R22+0x8] ;  /* 0x0000080016140984 */ /* 0x000e620000000800 */
[----:B0-----:R-:W-:-:S04]  /*06e0*/  FFMA R19, R2, R3, R19 ;  /* 0x0000000302137223 */ /* 0x001fc80000000013 */
[----:B-1----:R-:W-:-:S07]  /*06f0*/  @P0 FFMA R19, R10, R20, R19 ;  /* 0x000000140a130223 */ /* 0x002fce0000000013 */
.L_x_58:
[----:B------:R-:W0:Y:S01]  /*0700*/  LDC.64 R2, c[0x0][0x398] ;  /* 0x0000e600ff027b82 */ /* 0x000e220000000a00 */
[----:B------:R-:W-:Y:S01]  /*0710*/  IMAD R21, R8, R17, R11 ;  /* 0x0000001108157224 */ /* 0x000fe200078e020b */
[----:B------:R-:W-:-:S04]  /*0720*/  IADD3 R17, PT, PT, R17, 0x1, RZ ;  /* 0x0000000111117810 */ /* 0x000fc80007ffe0ff */
[----:B------:R-:W-:Y:S01]  /*0730*/  ISETP.NE.AND P0, PT, R17, R0, PT ;  /* 0x000000001100720c */ /* 0x000fe20003f05270 */
[----:B0-----:R-:W-:-:S05]  /*0740*/  IMAD.WIDE R2, R21, 0x4, R2 ;  /* 0x0000000415027825 */ /* 0x001fca00078e0202 */
[----:B------:R0:W-:Y:S07]  /*0750*/  STG.E desc[UR8][R2.64], R19 ;  /* 0x0000001302007986 */ /* 0x0001ee000c101908 */
[----:B------:R-:W-:Y:S05]  /*0760*/  @P0 BRA `(.L_x_61) ;  /* 0xfffffffc00100947 */ /* 0x000fea000383ffff */
.L_x_57:
[----:B------:R-:W-:Y:S01]  /*0770*/  UIADD3 UR4, UPT, UPT, UR4, 0x400, URZ ;  /* 0x0000040004047890 */ /* 0x000fe2000fffe0ff */
[----:B------:R-:W-:Y:S05]  /*0780*/  BAR.SYNC.DEFER_BLOCKING 0x0 ;  /* 0x0000000000007b1d */ /* 0x000fea0000010000 */
[----:B------:R-:W-:-:S13]  /*0790*/  ISETP.LT.AND P0, PT, R6, UR4, PT ;  /* 0x0000000406007c0c */ /* 0x000fda000bf01270 */
[----:B------:R-:W-:Y:S05]  /*07a0*/  @!P0 BRA `(.L_x_62) ;  /* 0xfffffff800c48947 */ /* 0x000fea000383ffff */
[----:B------:R-:W-:Y:S05]  /*07b0*/  EXIT ;  /* 0x000000000000794d */ /* 0x000fea0003800000 */
.L_x_63:
        /* <DEDUP_REMOVED lines=12> */
.L_x_69:


//--------------------- .nv.shared.reserved.0     --------------------------
	.section	.nv.shared.reserved.0,"aw",@nobits
	.weak		__nv_reservedSMEM_offset_0_alias
	.size		__nv_reservedSMEM_offset_0_alias, 0, 64
	.other		__nv_reservedSMEM_offset_0_alias,@"STO_CUDA_RESERVED_SHARED STV_DEFAULT"
__nv_reservedSMEM_offset_0_alias:
	.zero		0
	.zero		64


//--------------------- .nv.shared._Z5max1DPKdPKfPf --------------------------
	.section	.nv.shared._Z5max1DPKdPKfPf,"aw",@nobits
	.sectionflags	@""
	.align	4
.nv.shared._Z5max1DPKdPKfPf:
	.zero		5444


//--------------------- .nv.shared._Z11sumChannelsPKdPKfPfPiPKiS2_S2_ --------------------------
	.section	.nv.shared._Z11sumChannelsPKdPKfPfPiPKiS2_S2_,"aw",@nobits
	.sectionflags	@""
	.align	4
.nv.shared._Z11sumChannelsPKdPKfPfPiPKiS2_S2_:
	.zero		1424


//--------------------- .nv.shared._Z6Conv1DPKdPKfS2_Pf --------------------------
	.section	.nv.shared._Z6Conv1DPKdPKfS2_Pf,"aw",@nobits
	.sectionflags	@""
	.align	4
.nv.shared._Z6Conv1DPKdPKfS2_Pf:
	.zero		7388


//--------------------- .nv.constant0._Z11maxChannelsPKdPKfS2_PKiS4_S2_S4_S2_PiS5_Pf --------------------------
	.section	.nv.constant0._Z11maxChannelsPKdPKfS2_PKiS4_S2_S4_S2_PiS5_Pf,"a",@progbits
	.sectionflags	@""
	.align	4
.nv.constant0._Z11maxChannelsPKdPKfS2_PKiS4_S2_S4_S2_PiS5_Pf:
	.zero		984


//--------------------- .nv.constant0._Z5max1DPKdPKfPf --------------------------
	.section	.nv.constant0._Z5max1DPKdPKfPf,"a",@progbits
	.sectionflags	@""
	.align	4
.nv.constant0._Z5max1DPKdPKfPf:
	.zero		920


//--------------------- .nv.constant0._Z11sumChannelsPKdPKfPfPiPKiS2_S2_ --------------------------
	.section	.nv.constant0._Z11sumChannelsPKdPKfPfPiPKiS2_S2_,"a",@progbits
	.sectionflags	@""
	.align	4
.nv.constant0._Z11sumChannelsPKdPKfPfPiPKiS2_S2_:
	.zero		952


//--------------------- .nv.constant0._Z6Conv1DPKdPKfS2_Pf --------------------------
	.section	.nv.constant0._Z6Conv1DPKdPKfS2_Pf,"a",@progbits
	.sectionflags	@""
	.align	4
.nv.constant0._Z6Conv1DPKdPKfS2_Pf:
	.zero		928


//--------------------- SYMBOLS --------------------------

	.type		.nv.reservedSmem.offset0,@object
	.size		.nv.reservedSmem.offset0,0x4
	.type		.nv.reservedSmem.cap,@object
	.size		.nv.reservedSmem.cap,0x4
